// auto-generated by cutlass_sweep.conv — config: {"arch": "sm_100", "cluster_m": 1, "cluster_n": 1, "conv_kind": "wgrad", "dtype": "fp16", "ndim": 3, "tile_k": 64, "tile_m": 128, "tile_n": 64}
#include "cutlass/cutlass.h"
#include "cute/tensor.hpp"
#include "cutlass/kernel_hardware_info.hpp"
#include "cutlass/conv/convolution.h"
#include "cutlass/conv/dispatch_policy.hpp"
#include "cutlass/conv/collective/collective_builder.hpp"
#include "cutlass/conv/kernel/conv_universal.hpp"
#include "cutlass/conv/device/conv_universal_adapter.hpp"
#include "cutlass/epilogue/collective/collective_builder.hpp"

using namespace cute;
using Elem = cutlass::half_t;
using Acc  = float;
using LayoutAB = cutlass::layout::TensorNDHWC;
using LayoutC  = cutlass::layout::TensorKCSRT;
constexpr auto ConvOp = cutlass::conv::Operator::kWgrad;
using TileShape    = Shape<_128, Shape<_64>, Shape<_64>>;
using ClusterShape = Shape<_1, _1, _1>;

using CollectiveEpilogue = typename cutlass::epilogue::collective::CollectiveBuilder<
    cutlass::arch::Sm100, cutlass::arch::OpClassTensorOp,
    TileShape, ClusterShape,
    cutlass::epilogue::collective::EpilogueTileAuto,
    Acc, Acc,
    Elem, LayoutC, 128 / cutlass::sizeof_bits<Elem>::value,
    Elem, LayoutC, 128 / cutlass::sizeof_bits<Elem>::value,
    cutlass::epilogue::collective::EpilogueScheduleAuto
  >::CollectiveOp;

using CollectiveMainloop = typename cutlass::conv::collective::CollectiveBuilder<
    cutlass::arch::Sm100, cutlass::arch::OpClassTensorOp, ConvOp,
    Elem, LayoutAB, 128 / cutlass::sizeof_bits<Elem>::value,
    Elem, LayoutAB, 128 / cutlass::sizeof_bits<Elem>::value,
    Acc,
    TileShape, ClusterShape,
    cutlass::conv::collective::StageCountAutoCarveout<
        static_cast<int>(sizeof(typename CollectiveEpilogue::SharedStorage))>,
    cutlass::conv::collective::KernelScheduleAuto
  >::CollectiveOp;

using ProblemShape = cutlass::conv::ConvProblemShape<
    ConvOp, CollectiveMainloop::DispatchPolicy::NumSpatialDimensions>;
using ConvKernel = cutlass::conv::kernel::ConvUniversal<
    ProblemShape, CollectiveMainloop, CollectiveEpilogue>;
using Conv = cutlass::conv::device::ConvUniversalAdapter<ConvKernel>;

auto* _anchor = &cutlass::device_kernel<ConvKernel>;


// ===== COMPILED SASS (sm_100a) =====

	.target	sm_100a

	.elftype	@"ET_EXEC"


//--------------------- .note.nv.tkinfo           --------------------------
	.section	.note.nv.tkinfo,"",@"SHT_NOTE"
	.sectionflags	@"SHF_NOTE_NV_TKINFO"
	.tkinfo
        /*0018*/ 	.word	0x00000002
        /*0030*/ 	.string	""
        /*0030*/ 	.string	"ptxas"
        /*0030*/ 	.string	"Cuda compilation tools, release 13.0, V13.0.88"
        /*0030*/ 	.string	"Build cuda_13.0.r13.0/compiler.36424714_0"
        /*0030*/ 	.string	"-arch sm_100a -m 64 "



//--------------------- .note.nv.cuinfo           --------------------------
	.section	.note.nv.cuinfo,"",@"SHT_NOTE"
	.sectionflags	@"SHF_NOTE_NV_CUINFO"
        /*0018*/ 	.short	0x0002
        /*001a*/ 	.short	0x0064
        /*001c*/ 	.short	0x0082
	.zero		2


//--------------------- .nv.info                  --------------------------
	.section	.nv.info,"",@"SHT_CUDA_INFO"
	.align	4


	//----- nvinfo : EIATTR_REGCOUNT
	.align		4
        /*0000*/ 	.byte	0x04, 0x2f
        /*0002*/ 	.short	(.L_19 - .L_18)
	.align		4
.L_18:
        /*0004*/ 	.word	index@(_ZN7cutlass13device_kernelINS_4conv6kernel13ConvUniversalINS1_16ConvProblemShapeILNS1_8OperatorE2ELi3EEENS1_10collective14CollectiveConvINS1_47MainloopSm100TmaUmmaWarpSpecializedImplicitGemmILS5_2ELi8ELi3ELi1ELi2EN4cute5tupleIJNSA_1CILi1EEESD_SD_EEEEENSB_IJNSC_ILi128EEENSB_IJNSC_ILi64EEEEEESI_EEENS_6half_tESK_NSA_8TiledMMAINSA_8MMA_AtomIJNSA_20SM100_MMA_F16BF16_SSISK_SK_fLi128ELi64ELNSA_4UMMA5MajorE1ELSP_1ELNSO_7ScaleInE0ELSQ_0EEEEEENSA_6LayoutISE_NSB_IJNSC_ILi0EEESU_SU_EEEEENSB_IJNSA_10UnderscoreESX_SX_EEEEENS7_6detail27Sm100ImplicitGemmTileTraitsINSA_13SM90_TMA_LOADENSA_14ComposedLayoutINSA_7SwizzleILi3ELi4ELi3EEENSA_18smem_ptr_flag_bitsILi16EEENST_INSB_IJSH_NSC_ILi8EEEEEENSB_IJSD_SH_EEEEEEEvEENS11_INSA_20SM90_TMA_LOAD_IM2COLES1C_vEEEENS_8epilogue10collective18CollectiveEpilogueINS1H_23Sm100TmaWarpSpecializedILi3ELi2ELi32ELb1ELb0EEEJSJ_NSB_IJNST_ISG_SD_EENST_INSC_ILi32EEESD_EEEEESK_NSB_IJlNSB_IJSD_lllEEESU_EEESK_S1R_NS1H_6fusion15FusionCallbacksIS1L_NS1S_17LinearCombinationISK_fSK_fLNS_15FloatRoundStyleE2EEESJ_S1P_JEEENSA_5SM1004TMEM4LOAD26SM100_TMEM_LOAD_32dp32b32xES12_NS13_INS14_ILi2ELi4ELi3EEES17_NST_INSB_IJS18_S1N_EEENSB_IJS1N_SD_EEEEEEENSA_39AutoVectorizingCopyWithAssumedAlignmentILi128EEENSA_14SM90_TMA_STOREES26_S28_S28_EEEvvEEEEvNT_6ParamsE)
        /*0008*/ 	.word	0x0000007b


	//----- nvinfo : EIATTR_FRAME_SIZE
	.align		4
.L_19:
        /*000c*/ 	.byte	0x04, 0x11
        /*000e*/ 	.short	(.L_21 - .L_20)
	.align		4
.L_20:
        /*0010*/ 	.word	index@($__internal_2_$__cuda_sm10x_tcgen05_guardrail_trap_unallocated_columns_being_dealloced)
        /*0014*/ 	.word	0x00000008


	//----- nvinfo : EIATTR_FRAME_SIZE
	.align		4
.L_21:
        /*0018*/ 	.byte	0x04, 0x11
        /*001a*/ 	.short	(.L_23 - .L_22)
	.align		4
.L_22:
        /*001c*/ 	.word	index@($__internal_1_$__cuda_sm10x_tcgen05_guardrail_trap_phase_invalid_during_alloc)
        /*0020*/ 	.word	0x00000008


	//----- nvinfo : EIATTR_FRAME_SIZE
	.align		4
.L_23:
        /*0024*/ 	.byte	0x04, 0x11
        /*0026*/ 	.short	(.L_25 - .L_24)
	.align		4
.L_24:
        /*0028*/ 	.word	index@($__internal_0_$__cuda_sm10x_tcgen05_guardrail_trap_col_being_dealloced_not_returned_by_alloc)
        /*002c*/ 	.word	0x00000008


	//----- nvinfo : EIATTR_FRAME_SIZE
	.align		4
.L_25:
        /*0030*/ 	.byte	0x04, 0x11
        /*0032*/ 	.short	(.L_27 - .L_26)
	.align		4
.L_26:
        /*0034*/ 	.word	index@(_ZN7cutlass13device_kernelINS_4conv6kernel13ConvUniversalINS1_16ConvProblemShapeILNS1_8OperatorE2ELi3EEENS1_10collective14CollectiveConvINS1_47MainloopSm100TmaUmmaWarpSpecializedImplicitGemmILS5_2ELi8ELi3ELi1ELi2EN4cute5tupleIJNSA_1CILi1EEESD_SD_EEEEENSB_IJNSC_ILi128EEENSB_IJNSC_ILi64EEEEEESI_EEENS_6half_tESK_NSA_8TiledMMAINSA_8MMA_AtomIJNSA_20SM100_MMA_F16BF16_SSISK_SK_fLi128ELi64ELNSA_4UMMA5MajorE1ELSP_1ELNSO_7ScaleInE0ELSQ_0EEEEEENSA_6LayoutISE_NSB_IJNSC_ILi0EEESU_SU_EEEEENSB_IJNSA_10UnderscoreESX_SX_EEEEENS7_6detail27Sm100ImplicitGemmTileTraitsINSA_13SM90_TMA_LOADENSA_14ComposedLayoutINSA_7SwizzleILi3ELi4ELi3EEENSA_18smem_ptr_flag_bitsILi16EEENST_INSB_IJSH_NSC_ILi8EEEEEENSB_IJSD_SH_EEEEEEEvEENS11_INSA_20SM90_TMA_LOAD_IM2COLES1C_vEEEENS_8epilogue10collective18CollectiveEpilogueINS1H_23Sm100TmaWarpSpecializedILi3ELi2ELi32ELb1ELb0EEEJSJ_NSB_IJNST_ISG_SD_EENST_INSC_ILi32EEESD_EEEEESK_NSB_IJlNSB_IJSD_lllEEESU_EEESK_S1R_NS1H_6fusion15FusionCallbacksIS1L_NS1S_17LinearCombinationISK_fSK_fLNS_15FloatRoundStyleE2EEESJ_S1P_JEEENSA_5SM1004TMEM4LOAD26SM100_TMEM_LOAD_32dp32b32xES12_NS13_INS14_ILi2ELi4ELi3EEES17_NST_INSB_IJS18_S1N_EEENSB_IJS1N_SD_EEEEEEENSA_39AutoVectorizingCopyWithAssumedAlignmentILi128EEENSA_14SM90_TMA_STOREES26_S28_S28_EEEvvEEEEvNT_6ParamsE)
        /*0038*/ 	.word	0x00000008


	//----- nvinfo : EIATTR_MIN_STACK_SIZE
	.align		4
.L_27:
        /*003c*/ 	.byte	0x04, 0x12
        /*003e*/ 	.short	(.L_29 - .L_28)
	.align		4
.L_28:
        /*0040*/ 	.word	index@(_ZN7cutlass13device_kernelINS_4conv6kernel13ConvUniversalINS1_16ConvProblemShapeILNS1_8OperatorE2ELi3EEENS1_10collective14CollectiveConvINS1_47MainloopSm100TmaUmmaWarpSpecializedImplicitGemmILS5_2ELi8ELi3ELi1ELi2EN4cute5tupleIJNSA_1CILi1EEESD_SD_EEEEENSB_IJNSC_ILi128EEENSB_IJNSC_ILi64EEEEEESI_EEENS_6half_tESK_NSA_8TiledMMAINSA_8MMA_AtomIJNSA_20SM100_MMA_F16BF16_SSISK_SK_fLi128ELi64ELNSA_4UMMA5MajorE1ELSP_1ELNSO_7ScaleInE0ELSQ_0EEEEEENSA_6LayoutISE_NSB_IJNSC_ILi0EEESU_SU_EEEEENSB_IJNSA_10UnderscoreESX_SX_EEEEENS7_6detail27Sm100ImplicitGemmTileTraitsINSA_13SM90_TMA_LOADENSA_14ComposedLayoutINSA_7SwizzleILi3ELi4ELi3EEENSA_18smem_ptr_flag_bitsILi16EEENST_INSB_IJSH_NSC_ILi8EEEEEENSB_IJSD_SH_EEEEEEEvEENS11_INSA_20SM90_TMA_LOAD_IM2COLES1C_vEEEENS_8epilogue10collective18CollectiveEpilogueINS1H_23Sm100TmaWarpSpecializedILi3ELi2ELi32ELb1ELb0EEEJSJ_NSB_IJNST_ISG_SD_EENST_INSC_ILi32EEESD_EEEEESK_NSB_IJlNSB_IJSD_lllEEESU_EEESK_S1R_NS1H_6fusion15FusionCallbacksIS1L_NS1S_17LinearCombinationISK_fSK_fLNS_15FloatRoundStyleE2EEESJ_S1P_JEEENSA_5SM1004TMEM4LOAD26SM100_TMEM_LOAD_32dp32b32xES12_NS13_INS14_ILi2ELi4ELi3EEES17_NST_INSB_IJS18_S1N_EEENSB_IJS1N_SD_EEEEEEENSA_39AutoVectorizingCopyWithAssumedAlignmentILi128EEENSA_14SM90_TMA_STOREES26_S28_S28_EEEvvEEEEvNT_6ParamsE)
        /*0044*/ 	.word	0x00000008
.L_29:


//--------------------- .nv.compat                --------------------------
	.section	.nv.compat,"",@"SHT_CUDA_COMPAT_INFO"
	.align	4
        /*0000*/ 	.byte	0x02, 0x09, 0x01, 0x00, 0x02, 0x02, 0x02, 0x00, 0x02, 0x05, 0x05, 0x00, 0x03, 0x07, 0x01, 0x01
        /*0010*/ 	.byte	0x02, 0x03, 0x01, 0x00, 0x02, 0x06, 0x01, 0x00, 0x04, 0x0b, 0x08, 0x00, 0x09, 0x00, 0x00, 0x00
        /*0020*/ 	.byte	0x00, 0x00, 0x00, 0x00


//--------------------- .nv.info._ZN7cutlass13device_kernelINS_4conv6kernel13ConvUniversalINS1_16ConvProblemShapeILNS1_8OperatorE2ELi3EEENS1_10collective14CollectiveConvINS1_47MainloopSm100TmaUmmaWarpSpecializedImplicitGemmILS5_2ELi8ELi3ELi1ELi2EN4cute5tupleIJNSA_1CILi1EEESD_SD_EEEEENSB_IJNSC_ILi128EEENSB_IJNSC_ILi64EEEEEESI_EEENS_6half_tESK_NSA_8TiledMMAINSA_8MMA_AtomIJNSA_20SM100_MMA_F16BF16_SSISK_SK_fLi128ELi64ELNSA_4UMMA5MajorE1ELSP_1ELNSO_7ScaleInE0ELSQ_0EEEEEENSA_6LayoutISE_NSB_IJNSC_ILi0EEESU_SU_EEEEENSB_IJNSA_10UnderscoreESX_SX_EEEEENS7_6detail27Sm100ImplicitGemmTileTraitsINSA_13SM90_TMA_LOADENSA_14ComposedLayoutINSA_7SwizzleILi3ELi4ELi3EEENSA_18smem_ptr_flag_bitsILi16EEENST_INSB_IJSH_NSC_ILi8EEEEEENSB_IJSD_SH_EEEEEEEvEENS11_INSA_20SM90_TMA_LOAD_IM2COLES1C_vEEEENS_8epilogue10collective18CollectiveEpilogueINS1H_23Sm100TmaWarpSpecializedILi3ELi2ELi32ELb1ELb0EEEJSJ_NSB_IJNST_ISG_SD_EENST_INSC_ILi32EEESD_EEEEESK_NSB_IJlNSB_IJSD_lllEEESU_EEESK_S1R_NS1H_6fusion15FusionCallbacksIS1L_NS1S_17LinearCombinationISK_fSK_fLNS_15FloatRoundStyleE2EEESJ_S1P_JEEENSA_5SM1004TMEM4LOAD26SM100_TMEM_LOAD_32dp32b32xES12_NS13_INS14_ILi2ELi4ELi3EEES17_NST_INSB_IJS18_S1N_EEENSB_IJS1N_SD_EEEEEEENSA_39AutoVectorizingCopyWithAssumedAlignmentILi128EEENSA_14SM90_TMA_STOREES26_S28_S28_EEEvvEEEEvNT_6ParamsE --------------------------
	.section	.nv.info._ZN7cutlass13device_kernelINS_4conv6kernel13ConvUniversalINS1_16ConvProblemShapeILNS1_8OperatorE2ELi3EEENS1_10collective14CollectiveConvINS1_47MainloopSm100TmaUmmaWarpSpecializedImplicitGemmILS5_2ELi8ELi3ELi1ELi2EN4cute5tupleIJNSA_1CILi1EEESD_SD_EEEEENSB_IJNSC_ILi128EEENSB_IJNSC_ILi64EEEEEESI_EEENS_6half_tESK_NSA_8TiledMMAINSA_8MMA_AtomIJNSA_20SM100_MMA_F16BF16_SSISK_SK_fLi128ELi64ELNSA_4UMMA5MajorE1ELSP_1ELNSO_7ScaleInE0ELSQ_0EEEEEENSA_6LayoutISE_NSB_IJNSC_ILi0EEESU_SU_EEEEENSB_IJNSA_10UnderscoreESX_SX_EEEEENS7_6detail27Sm100ImplicitGemmTileTraitsINSA_13SM90_TMA_LOADENSA_14ComposedLayoutINSA_7SwizzleILi3ELi4ELi3EEENSA_18smem_ptr_flag_bitsILi16EEENST_INSB_IJSH_NSC_ILi8EEEEEENSB_IJSD_SH_EEEEEEEvEENS11_INSA_20SM90_TMA_LOAD_IM2COLES1C_vEEEENS_8epilogue10collective18CollectiveEpilogueINS1H_23Sm100TmaWarpSpecializedILi3ELi2ELi32ELb1ELb0EEEJSJ_NSB_IJNST_ISG_SD_EENST_INSC_ILi32EEESD_EEEEESK_NSB_IJlNSB_IJSD_lllEEESU_EEESK_S1R_NS1H_6fusion15FusionCallbacksIS1L_NS1S_17LinearCombinationISK_fSK_fLNS_15FloatRoundStyleE2EEESJ_S1P_JEEENSA_5SM1004TMEM4LOAD26SM100_TMEM_LOAD_32dp32b32xES12_NS13_INS14_ILi2ELi4ELi3EEES17_NST_INSB_IJS18_S1N_EEENSB_IJS1N_SD_EEEEEEENSA_39AutoVectorizingCopyWithAssumedAlignmentILi128EEENSA_14SM90_TMA_STOREES26_S28_S28_EEEvvEEEEvNT_6ParamsE,"",@"SHT_CUDA_INFO"
	.sectionflags	@""
	.align	4


	//----- nvinfo : EIATTR_CUDA_API_VERSION
	.align		4
        /*0000*/ 	.byte	0x04, 0x37
        /*0002*/ 	.short	(.L_31 - .L_30)
.L_30:
        /*0004*/ 	.word	0x00000082


	//----- nvinfo : EIATTR_KPARAM_INFO
	.align		4
.L_31:
        /*0008*/ 	.byte	0x04, 0x17
        /*000a*/ 	.short	(.L_33 - .L_32)
.L_32:
        /*000c*/ 	.word	0x00000000
        /*0010*/ 	.short	0x0000
        /*0012*/ 	.short	0x0000
        /*0014*/ 	.byte	0x00, 0xf0, 0x01, 0x24


	//----- nvinfo : EIATTR_AT_ENTRY_FRAGMENTS
	.align		4
.L_33:
        /*0018*/ 	.byte	0x04, 0x4f
        /*001a*/ 	.short	(.L_35 - .L_34)


	//   ....[0]....
.L_34:
        /*001c*/ 	.word	0x00000006


	//----- nvinfo : EIATTR_RESERVED_SMEM_USED
	.align		4
.L_35:
        /*0020*/ 	.byte	0x01, 0x41
	.zero		2


	//----- nvinfo : EIATTR_SPARSE_MMA_MASK
	.align		4
        /*0024*/ 	.byte	0x03, 0x50
        /*0026*/ 	.short	0x0000


	//----- nvinfo : EIATTR_TCGEN05_1CTA_USED
	.align		4
        /*0028*/ 	.byte	0x01, 0x51
	.zero		2


	//----- nvinfo : EIATTR_MAXREG_COUNT
	.align		4
        /*002c*/ 	.byte	0x03, 0x1b
        /*002e*/ 	.short	0x00ff


	//----- nvinfo : EIATTR_NUM_BARRIERS
	.align		4
        /*0030*/ 	.byte	0x02, 0x4c
        /*0032*/ 	.byte	0x07
	.zero		1


	//----- nvinfo : EIATTR_EXTERNS
	.align		4
        /*0034*/ 	.byte	0x04, 0x0f
        /*0036*/ 	.short	(.L_37 - .L_36)


	//   ....[0]....
	.align		4
.L_36:
        /*0038*/ 	.word	index@(__assertfail)


	//----- nvinfo : EIATTR_MERCURY_ISA_VERSION
	.align		4
.L_37:
        /*003c*/ 	.byte	0x03, 0x5f
        /*003e*/ 	.short	0x0101


	//----- nvinfo : EIATTR_INT_WARP_WIDE_INSTR_OFFSETS
	.align		4
        /*0040*/ 	.byte	0x04, 0x31
        /*0042*/ 	.short	(.L_39 - .L_38)


	//   ....[0]....
.L_38:
        /*0044*/ 	.word	0x00004370


	//   ....[1]....
        /*0048*/ 	.word	0x00004390


	//   ....[2]....
        /*004c*/ 	.word	0x000043c0


	//   ....[3]....
        /*0050*/ 	.word	0x00005570


	//   ....[4]....
        /*0054*/ 	.word	0x00005660


	//   ....[5]....
        /*0058*/ 	.word	0x000057c0


	//   ....[6]....
        /*005c*/ 	.word	0x00005890


	//----- nvinfo : EIATTR_COOP_GROUP_MASK_REGIDS
	.align		4
.L_39:
        /*0060*/ 	.byte	0x04, 0x29
        /*0062*/ 	.short	(.L_41 - .L_40)


	//   ....[0]....
.L_40:
        /*0064*/ 	.word	0xffffffff


	//   ....[1]....
        /*0068*/ 	.word	0xffffffff


	//   ....[2]....
        /*006c*/ 	.word	0xffffffff


	//   ....[3]....
        /*0070*/ 	.word	0xffffffff


	//   ....[4]....
        /*0074*/ 	.word	0xffffffff


	//   ....[5]....
        /*0078*/ 	.word	0xffffffff


	//   ....[6]....
        /*007c*/ 	.word	0xffffffff


	//   ....[7]....
        /*0080*/ 	.word	0xffffffff


	//   ....[8]....
        /*0084*/ 	.word	0xffffffff


	//   ....[9]....
        /*0088*/ 	.word	0xffffffff


	//   ....[10]....
        /*008c*/ 	.word	0xffffffff


	//   ....[11]....
        /*0090*/ 	.word	0xffffffff


	//----- nvinfo : EIATTR_COOP_GROUP_INSTR_OFFSETS
	.align		4
.L_41:
        /*0094*/ 	.byte	0x04, 0x28
        /*0096*/ 	.short	(.L_43 - .L_42)


	//   ....[0]....
.L_42:
        /*0098*/ 	.word	0x00000090


	//   ....[1]....
        /*009c*/ 	.word	0x00000520


	//   ....[2]....
        /*00a0*/ 	.word	0x00000710


	//   ....[3]....
        /*00a4*/ 	.word	0x00000890


	//   ....[4]....
        /*00a8*/ 	.word	0x00000990


	//   ....[5]....
        /*00ac*/ 	.word	0x00000ae0


	//   ....[6]....
        /*00b0*/ 	.word	0x00002800


	//   ....[7]....
        /*00b4*/ 	.word	0x000036d0


	//   ....[8]....
        /*00b8*/ 	.word	0x000038e0


	//   ....[9]....
        /*00bc*/ 	.word	0x00003910


	//   ....[10]....
        /*00c0*/ 	.word	0x00004250


	//   ....[11]....
        /*00c4*/ 	.word	0x00004490


	//----- nvinfo : EIATTR_VRC_CTA_INIT_COUNT
	.align		4
.L_43:
        /*00c8*/ 	.byte	0x02, 0x4a
        /*00ca*/ 	.byte	0x80
	.zero		1


	//----- nvinfo : EIATTR_SYSCALL_OFFSETS
	.align		4
        /*00cc*/ 	.byte	0x04, 0x46
        /*00ce*/ 	.short	(.L_45 - .L_44)


	//   ....[0]....
.L_44:
        /*00d0*/ 	.word	0x00006be0


	//   ....[1]....
        /*00d4*/ 	.word	0x00006cd0


	//   ....[2]....
        /*00d8*/ 	.word	0x00007490


	//   ....[3]....
        /*00dc*/ 	.word	0x00008190


	//----- nvinfo : EIATTR_MBARRIER_INSTR_OFFSETS
	.align		4
.L_45:
        /*00e0*/ 	.byte	0x04, 0x39
        /*00e2*/ 	.short	(.L_47 - .L_46)


	//   ....[0]....
.L_46:
        /*00e4*/ 	.word	0x00000600
        /*00e8*/ 	.word	0x000000ff
        /*00ec*/ 	.word	0x00000000
        /*00f0*/ 	.short	0x0100
        /*00f2*/ 	.byte	0x04
	.zero		1


	//   ....[1]....
        /*00f4*/ 	.word	0x00000610
        /*00f8*/ 	.word	0x000000ff
        /*00fc*/ 	.word	0x00000040
        /*0100*/ 	.short	0x0100
        /*0102*/ 	.byte	0x04
	.zero		1


	//   ....[2]....
        /*0104*/ 	.word	0x00000620
        /*0108*/ 	.word	0x000000ff
        /*010c*/ 	.word	0x00000008
        /*0110*/ 	.short	0x0100
        /*0112*/ 	.byte	0x04
	.zero		1


	//   ....[3]....
        /*0114*/ 	.word	0x00000630
        /*0118*/ 	.word	0x000000ff
        /*011c*/ 	.word	0x00000048
        /*0120*/ 	.short	0x0100
        /*0122*/ 	.byte	0x04
	.zero		1


	//   ....[4]....
        /*0124*/ 	.word	0x00000640
        /*0128*/ 	.word	0x000000ff
        /*012c*/ 	.word	0x00000010
        /*0130*/ 	.short	0x0100
        /*0132*/ 	.byte	0x04
	.zero		1


	//   ....[5]....
        /*0134*/ 	.word	0x00000650
        /*0138*/ 	.word	0x000000ff
        /*013c*/ 	.word	0x00000050
        /*0140*/ 	.short	0x0100
        /*0142*/ 	.byte	0x04
	.zero		1


	//   ....[6]....
        /*0144*/ 	.word	0x00000660
        /*0148*/ 	.word	0x000000ff
        /*014c*/ 	.word	0x00000018
        /*0150*/ 	.short	0x0100
        /*0152*/ 	.byte	0x04
	.zero		1


	//   ....[7]....
        /*0154*/ 	.word	0x00000670
        /*0158*/ 	.word	0x000000ff
        /*015c*/ 	.word	0x00000058
        /*0160*/ 	.short	0x0100
        /*0162*/ 	.byte	0x04
	.zero		1


	//   ....[8]....
        /*0164*/ 	.word	0x00000680
        /*0168*/ 	.word	0x000000ff
        /*016c*/ 	.word	0x00000020
        /*0170*/ 	.short	0x0100
        /*0172*/ 	.byte	0x04
	.zero		1


	//   ....[9]....
        /*0174*/ 	.word	0x00000690
        /*0178*/ 	.word	0x000000ff
        /*017c*/ 	.word	0x00000060
        /*0180*/ 	.short	0x0100
        /*0182*/ 	.byte	0x04
	.zero		1


	//   ....[10]....
        /*0184*/ 	.word	0x000006a0
        /*0188*/ 	.word	0x000000ff
        /*018c*/ 	.word	0x00000028
        /*0190*/ 	.short	0x0100
        /*0192*/ 	.byte	0x04
	.zero		1


	//   ....[11]....
        /*0194*/ 	.word	0x000006b0
        /*0198*/ 	.word	0x000000ff
        /*019c*/ 	.word	0x00000068
        /*01a0*/ 	.short	0x0100
        /*01a2*/ 	.byte	0x04
	.zero		1


	//   ....[12]....
        /*01a4*/ 	.word	0x000006c0
        /*01a8*/ 	.word	0x000000ff
        /*01ac*/ 	.word	0x00000030
        /*01b0*/ 	.short	0x0100
        /*01b2*/ 	.byte	0x04
	.zero		1


	//   ....[13]....
        /*01b4*/ 	.word	0x000006d0
        /*01b8*/ 	.word	0x000000ff
        /*01bc*/ 	.word	0x00000070
        /*01c0*/ 	.short	0x0100
        /*01c2*/ 	.byte	0x04
	.zero		1


	//   ....[14]....
        /*01c4*/ 	.word	0x000006e0
        /*01c8*/ 	.word	0x000000ff
        /*01cc*/ 	.word	0x00000038
        /*01d0*/ 	.short	0x0100
        /*01d2*/ 	.byte	0x04
	.zero		1


	//   ....[15]....
        /*01d4*/ 	.word	0x000006f0
        /*01d8*/ 	.word	0x000000ff
        /*01dc*/ 	.word	0x00000078
        /*01e0*/ 	.short	0x0100
        /*01e2*/ 	.byte	0x04
	.zero		1


	//   ....[16]....
        /*01e4*/ 	.word	0x00000820
        /*01e8*/ 	.word	0x000000ff
        /*01ec*/ 	.word	0x00000080
        /*01f0*/ 	.short	0x0100
        /*01f2*/ 	.byte	0x04
	.zero		1


	//   ....[17]....
        /*01f4*/ 	.word	0x00000830
        /*01f8*/ 	.word	0x000000ff
        /*01fc*/ 	.word	0x00000098
        /*0200*/ 	.short	0x0100
        /*0202*/ 	.byte	0x04
	.zero		1


	//   ....[18]....
        /*0204*/ 	.word	0x00000840
        /*0208*/ 	.word	0x000000ff
        /*020c*/ 	.word	0x00000088
        /*0210*/ 	.short	0x0100
        /*0212*/ 	.byte	0x04
	.zero		1


	//   ....[19]....
        /*0214*/ 	.word	0x00000850
        /*0218*/ 	.word	0x000000ff
        /*021c*/ 	.word	0x000000a0
        /*0220*/ 	.short	0x0100
        /*0222*/ 	.byte	0x04
	.zero		1


	//   ....[20]....
        /*0224*/ 	.word	0x00000860
        /*0228*/ 	.word	0x000000ff
        /*022c*/ 	.word	0x00000090
        /*0230*/ 	.short	0x0100
        /*0232*/ 	.byte	0x04
	.zero		1


	//   ....[21]....
        /*0234*/ 	.word	0x00000870
        /*0238*/ 	.word	0x000000ff
        /*023c*/ 	.word	0x000000a8
        /*0240*/ 	.short	0x0100
        /*0242*/ 	.byte	0x04
	.zero		1


	//   ....[22]....
        /*0244*/ 	.word	0x00000960
        /*0248*/ 	.word	0x000000ff
        /*024c*/ 	.word	0x000000b0
        /*0250*/ 	.short	0x0100
        /*0252*/ 	.byte	0x06
	.zero		1


	//   ....[23]....
        /*0254*/ 	.word	0x00000970
        /*0258*/ 	.word	0x000000ff
        /*025c*/ 	.word	0x000000b8
        /*0260*/ 	.short	0x0100
        /*0262*/ 	.byte	0x06
	.zero		1


	//   ....[24]....
        /*0264*/ 	.word	0x00000ab0
        /*0268*/ 	.word	0x000000ff
        /*026c*/ 	.word	0x000000c0
        /*0270*/ 	.short	0x0100
        /*0272*/ 	.byte	0x06
	.zero		1


	//   ....[25]....
        /*0274*/ 	.word	0x00000ac0
        /*0278*/ 	.word	0x000000ff
        /*027c*/ 	.word	0x000000c8
        /*0280*/ 	.short	0x0100
        /*0282*/ 	.byte	0x06
	.zero		1


	//   ....[26]....
        /*0284*/ 	.word	0x00000c10
        /*0288*/ 	.word	0x000000ff
        /*028c*/ 	.word	0x000000d0
        /*0290*/ 	.short	0x0100
        /*0292*/ 	.byte	0x04
	.zero		1


	//   ....[27]....
        /*0294*/ 	.word	0x00000c20
        /*0298*/ 	.word	0x000000ff
        /*029c*/ 	.word	0x000000e0
        /*02a0*/ 	.short	0x0100
        /*02a2*/ 	.byte	0x04
	.zero		1


	//   ....[28]....
        /*02a4*/ 	.word	0x00000c30
        /*02a8*/ 	.word	0x000000ff
        /*02ac*/ 	.word	0x000000d8
        /*02b0*/ 	.short	0x0100
        /*02b2*/ 	.byte	0x04
	.zero		1


	//   ....[29]....
        /*02b4*/ 	.word	0x00000c40
        /*02b8*/ 	.word	0x000000ff
        /*02bc*/ 	.word	0x000000e8
        /*02c0*/ 	.short	0x0100
        /*02c2*/ 	.byte	0x04
	.zero		1


	//   ....[30]....
        /*02c4*/ 	.word	0x00001a40
        /*02c8*/ 	.word	0x000000ff
        /*02cc*/ 	.word	0x00000040
        /*02d0*/ 	.short	0x010a
        /*02d2*/ 	.byte	0x08
	.zero		1


	//   ....[31]....
        /*02d4*/ 	.word	0x00001dd0
        /*02d8*/ 	.word	0x000000ff
        /*02dc*/ 	.word	0x00000040
        /*02e0*/ 	.short	0x010a
        /*02e2*/ 	.byte	0x29
	.zero		1


	//   ....[32]....
        /*02e4*/ 	.word	0x00001f40
        /*02e8*/ 	.word	0x000000ff
        /*02ec*/ 	.word	0x00000040
        /*02f0*/ 	.short	0x010a
        /*02f2*/ 	.byte	0x08
	.zero		1


	//   ....[33]....
        /*02f4*/ 	.word	0x000021f0
        /*02f8*/ 	.word	0x000000ff
        /*02fc*/ 	.word	0x000000b8
        /*0300*/ 	.short	0x0101
        /*0302*/ 	.byte	0x25
	.zero		1


	//   ....[34]....
        /*0304*/ 	.word	0x00002220
        /*0308*/ 	.word	0x000000ff
        /*030c*/ 	.word	0x00000040
        /*0310*/ 	.short	0x010a
        /*0312*/ 	.byte	0x04
	.zero		1


	//   ....[35]....
        /*0314*/ 	.word	0x000023f0
        /*0318*/ 	.word	0x000000ff
        /*031c*/ 	.word	0x00000040
        /*0320*/ 	.short	0x010a
        /*0322*/ 	.byte	0x21
	.zero		1


	//   ....[36]....
        /*0324*/ 	.word	0x00002560
        /*0328*/ 	.word	0x000000ff
        /*032c*/ 	.word	0x00000040
        /*0330*/ 	.short	0x010a
        /*0332*/ 	.byte	0x08
	.zero		1


	//   ....[37]....
        /*0334*/ 	.word	0x00002810
        /*0338*/ 	.word	0x000000ff
        /*033c*/ 	.word	0x000000c0
        /*0340*/ 	.short	0x010a
        /*0342*/ 	.byte	0x25
	.zero		1


	//   ....[38]....
        /*0344*/ 	.word	0x000028d0
        /*0348*/ 	.word	0x000000ff
        /*034c*/ 	.word	0x00000000
        /*0350*/ 	.short	0x0101
        /*0352*/ 	.byte	0x04
	.zero		1


	//   ....[39]....
        /*0354*/ 	.word	0x00002ec0
        /*0358*/ 	.word	0x000000ff
        /*035c*/ 	.word	0x00000000
        /*0360*/ 	.short	0x010a
        /*0362*/ 	.byte	0x04
	.zero		1


	//   ....[40]....
        /*0364*/ 	.word	0x00002f60
        /*0368*/ 	.word	0x000000ff
        /*036c*/ 	.word	0x00000000
        /*0370*/ 	.short	0x010a
        /*0372*/ 	.byte	0x05
	.zero		1


	//   ....[41]....
        /*0374*/ 	.word	0x00003000
        /*0378*/ 	.word	0x000000ff
        /*037c*/ 	.word	0x00000000
        /*0380*/ 	.short	0x010a
        /*0382*/ 	.byte	0x05
	.zero		1


	//   ....[42]....
        /*0384*/ 	.word	0x000030a0
        /*0388*/ 	.word	0x000000ff
        /*038c*/ 	.word	0x00000000
        /*0390*/ 	.short	0x010a
        /*0392*/ 	.byte	0x05
	.zero		1


	//   ....[43]....
        /*0394*/ 	.word	0x00003140
        /*0398*/ 	.word	0x000000ff
        /*039c*/ 	.word	0x00000000
        /*03a0*/ 	.short	0x010a
        /*03a2*/ 	.byte	0x05
	.zero		1


	//   ....[44]....
        /*03a4*/ 	.word	0x000031e0
        /*03a8*/ 	.word	0x000000ff
        /*03ac*/ 	.word	0x00000000
        /*03b0*/ 	.short	0x010a
        /*03b2*/ 	.byte	0x05
	.zero		1


	//   ....[45]....
        /*03b4*/ 	.word	0x00003280
        /*03b8*/ 	.word	0x000000ff
        /*03bc*/ 	.word	0x00000000
        /*03c0*/ 	.short	0x010a
        /*03c2*/ 	.byte	0x05
	.zero		1


	//   ....[46]....
        /*03c4*/ 	.word	0x00003330
        /*03c8*/ 	.word	0x00000000
        /*03cc*/ 	.word	0x00000000
        /*03d0*/ 	.short	0x010a
        /*03d2*/ 	.byte	0xff
	.zero		1


	//   ....[47]....
        /*03d4*/ 	.word	0x00003480
        /*03d8*/ 	.word	0x000000ff
        /*03dc*/ 	.word	0x000000c8
        /*03e0*/ 	.short	0x010a
        /*03e2*/ 	.byte	0x04
	.zero		1


	//   ....[48]....
        /*03e4*/ 	.word	0x00003520
        /*03e8*/ 	.word	0x000000ff
        /*03ec*/ 	.word	0x000000c0
        /*03f0*/ 	.short	0x010a
        /*03f2*/ 	.byte	0x04
	.zero		1


	//   ....[49]....
        /*03f4*/ 	.word	0x000035c0
        /*03f8*/ 	.word	0x000000ff
        /*03fc*/ 	.word	0x00000000
        /*0400*/ 	.short	0x0101
        /*0402*/ 	.byte	0x05
	.zero		1


	//   ....[50]....
        /*0404*/ 	.word	0x00003600
        /*0408*/ 	.word	0x000000ff
        /*040c*/ 	.word	0x000000c8
        /*0410*/ 	.short	0x0106
        /*0412*/ 	.byte	0x04
	.zero		1


	//   ....[51]....
        /*0414*/ 	.word	0x00003640
        /*0418*/ 	.word	0x00000000
        /*041c*/ 	.word	0x000000c8
        /*0420*/ 	.short	0x010a
        /*0422*/ 	.byte	0xff
	.zero		1


	//   ....[52]....
        /*0424*/ 	.word	0x00003b90
        /*0428*/ 	.word	0x000000ff
        /*042c*/ 	.word	0x000000c0
        /*0430*/ 	.short	0x010a
        /*0432*/ 	.byte	0x15
	.zero		1


	//   ....[53]....
        /*0434*/ 	.word	0x00003c40
        /*0438*/ 	.word	0x000000ff
        /*043c*/ 	.word	0x00000000
        /*0440*/ 	.short	0x0101
        /*0442*/ 	.byte	0x23
	.zero		1


	//   ....[54]....
        /*0444*/ 	.word	0x00003c50
        /*0448*/ 	.word	0x000000ff
        /*044c*/ 	.word	0x000000e0
        /*0450*/ 	.short	0x010a
        /*0452*/ 	.byte	0x19
	.zero		1


	//   ....[55]....
        /*0454*/ 	.word	0x00003cd0
        /*0458*/ 	.word	0x000000ff
        /*045c*/ 	.word	0x00000000
        /*0460*/ 	.short	0x010a
        /*0462*/ 	.byte	0x04
	.zero		1


	//   ....[56]....
        /*0464*/ 	.word	0x00003d70
        /*0468*/ 	.word	0x000000ff
        /*046c*/ 	.word	0x00000000
        /*0470*/ 	.short	0x010a
        /*0472*/ 	.byte	0x11
	.zero		1


	//   ....[57]....
        /*0474*/ 	.word	0x00003ec0
        /*0478*/ 	.word	0x000000ff
        /*047c*/ 	.word	0x00000000
        /*0480*/ 	.short	0x010a
        /*0482*/ 	.byte	0x04
	.zero		1


	//   ....[58]....
        /*0484*/ 	.word	0x000041a0
        /*0488*/ 	.word	0x000000ff
        /*048c*/ 	.word	0x00000000
        /*0490*/ 	.short	0x010a
        /*0492*/ 	.byte	0x04
	.zero		1


	//   ....[59]....
        /*0494*/ 	.word	0x00004230
        /*0498*/ 	.word	0x000000ff
        /*049c*/ 	.word	0x00000000
        /*04a0*/ 	.short	0x010a
        /*04a2*/ 	.byte	0x04
	.zero		1


	//   ....[60]....
        /*04a4*/ 	.word	0x00004990
        /*04a8*/ 	.word	0x000000ff
        /*04ac*/ 	.word	0x000000c0
        /*04b0*/ 	.short	0x010a
        /*04b2*/ 	.byte	0x18
	.zero		1


	//   ....[61]....
        /*04b4*/ 	.word	0x00004a20
        /*04b8*/ 	.word	0x000000ff
        /*04bc*/ 	.word	0x00000000
        /*04c0*/ 	.short	0x0101
        /*04c2*/ 	.byte	0x29
	.zero		1


	//   ....[62]....
        /*04c4*/ 	.word	0x00004f30
        /*04c8*/ 	.word	0x000000ff
        /*04cc*/ 	.word	0x000000b8
        /*04d0*/ 	.short	0x010a
        /*04d2*/ 	.byte	0x18
	.zero		1


	//   ....[63]....
        /*04d4*/ 	.word	0x00005540
        /*04d8*/ 	.word	0x000000ff
        /*04dc*/ 	.word	0x00000098
        /*04e0*/ 	.short	0x010a
        /*04e2*/ 	.byte	0x05
	.zero		1


	//   ....[64]....
        /*04e4*/ 	.word	0x00005730
        /*04e8*/ 	.word	0x000000ff
        /*04ec*/ 	.word	0x00000080
        /*04f0*/ 	.short	0x010b
        /*04f2*/ 	.byte	0x05
	.zero		1


	//   ....[65]....
        /*04f4*/ 	.word	0x00005740
        /*04f8*/ 	.word	0x000000ff
        /*04fc*/ 	.word	0x00000000
        /*0500*/ 	.short	0x0101
        /*0502*/ 	.byte	0x07
	.zero		1


	//   ....[66]....
        /*0504*/ 	.word	0x00005750
        /*0508*/ 	.word	0x000000ff
        /*050c*/ 	.word	0x00000098
        /*0510*/ 	.short	0x010a
        /*0512*/ 	.byte	0x04
	.zero		1


	//   ....[67]....
        /*0514*/ 	.word	0x00005970
        /*0518*/ 	.word	0x000000ff
        /*051c*/ 	.word	0x00000080
        /*0520*/ 	.short	0x010b
        /*0522*/ 	.byte	0x04
	.zero		1


	//   ....[68]....
        /*0524*/ 	.word	0x00005980
        /*0528*/ 	.word	0x000000ff
        /*052c*/ 	.word	0x00000000
        /*0530*/ 	.short	0x0101
        /*0532*/ 	.byte	0x05
	.zero		1


	//   ....[69]....
        /*0534*/ 	.word	0x000059d0
        /*0538*/ 	.word	0x000000ff
        /*053c*/ 	.word	0x00000000
        /*0540*/ 	.short	0x010a
        /*0542*/ 	.byte	0x04
	.zero		1


	//   ....[70]....
        /*0544*/ 	.word	0x00005a90
        /*0548*/ 	.word	0x00000002
        /*054c*/ 	.word	0x00000000
        /*0550*/ 	.short	0x010a
        /*0552*/ 	.byte	0xff
	.zero		1


	//   ....[71]....
        /*0554*/ 	.word	0x00005b10
        /*0558*/ 	.word	0x00000000
        /*055c*/ 	.word	0x00000000
        /*0560*/ 	.short	0x010a
        /*0562*/ 	.byte	0xff
	.zero		1


	//   ....[72]....
        /*0564*/ 	.word	0x00005e90
        /*0568*/ 	.word	0x000000ff
        /*056c*/ 	.word	0x000000c0
        /*0570*/ 	.short	0x010a
        /*0572*/ 	.byte	0x33
	.zero		1


	//   ....[73]....
        /*0574*/ 	.word	0x00005f50
        /*0578*/ 	.word	0x000000ff
        /*057c*/ 	.word	0x00000000
        /*0580*/ 	.short	0x0101
        /*0582*/ 	.byte	0x04
	.zero		1


	//   ....[74]....
        /*0584*/ 	.word	0x00007150
        /*0588*/ 	.word	0x00000000
        /*058c*/ 	.word	0x00000080
        /*0590*/ 	.short	0x010a
        /*0592*/ 	.byte	0xff
	.zero		1


	//   ....[75]....
        /*0594*/ 	.word	0x00007160
        /*0598*/ 	.word	0x00000056
        /*059c*/ 	.word	0x000000d0
        /*05a0*/ 	.short	0x010a
        /*05a2*/ 	.byte	0xff
	.zero		1


	//   ....[76]....
        /*05a4*/ 	.word	0x00007260
        /*05a8*/ 	.word	0x00000000
        /*05ac*/ 	.word	0x00000080
        /*05b0*/ 	.short	0x010a
        /*05b2*/ 	.byte	0xff
	.zero		1


	//   ....[77]....
        /*05b4*/ 	.word	0x00007370
        /*05b8*/ 	.word	0x00000056
        /*05bc*/ 	.word	0x000000d0
        /*05c0*/ 	.short	0x010a
        /*05c2*/ 	.byte	0xff
	.zero		1


	//   ....[78]....
        /*05c4*/ 	.word	0x00007eb0
        /*05c8*/ 	.word	0x00000000
        /*05cc*/ 	.word	0x00000000
        /*05d0*/ 	.short	0x0101
        /*05d2*/ 	.byte	0xff
	.zero		1


	//   ....[79]....
        /*05d4*/ 	.word	0x00007f00
        /*05d8*/ 	.word	0x00000003
        /*05dc*/ 	.word	0x00000080
        /*05e0*/ 	.short	0x010a
        /*05e2*/ 	.byte	0xff
	.zero		1


	//   ....[80]....
        /*05e4*/ 	.word	0x00007fd0
        /*05e8*/ 	.word	0x00000003
        /*05ec*/ 	.word	0x00000080
        /*05f0*/ 	.short	0x010a
        /*05f2*/ 	.byte	0xff
	.zero		1


	//   ....[81]....
        /*05f4*/ 	.word	0x00008410
        /*05f8*/ 	.word	0x000000ff
        /*05fc*/ 	.word	0x00000000
        /*0600*/ 	.short	0x0101
        /*0602*/ 	.byte	0x05
	.zero		1


	//   ....[82]....
        /*0604*/ 	.word	0x00008c70
        /*0608*/ 	.word	0x00000002
        /*060c*/ 	.word	0x00000000
        /*0610*/ 	.short	0x0101
        /*0612*/ 	.byte	0xff
	.zero		1


	//   ....[83]....
        /*0614*/ 	.word	0x00008f10
        /*0618*/ 	.word	0x000000ff
        /*061c*/ 	.word	0x00000000
        /*0620*/ 	.short	0x0101
        /*0622*/ 	.byte	0x04
	.zero		1


	//   ....[84]....
        /*0624*/ 	.word	0x00008f40
        /*0628*/ 	.word	0x00000000
        /*062c*/ 	.word	0x00000040
        /*0630*/ 	.short	0x010a
        /*0632*/ 	.byte	0xff
	.zero		1


	//   ....[85]....
        /*0634*/ 	.word	0x00008fa0
        /*0638*/ 	.word	0x00000000
        /*063c*/ 	.word	0x00000040
        /*0640*/ 	.short	0x010a
        /*0642*/ 	.byte	0xff
	.zero		1


	//   ....[86]....
        /*0644*/ 	.word	0x00009000
        /*0648*/ 	.word	0x00000000
        /*064c*/ 	.word	0x000000c0
        /*0650*/ 	.short	0x010a
        /*0652*/ 	.byte	0xff
	.zero		1


	//   ....[87]....
        /*0654*/ 	.word	0x00009060
        /*0658*/ 	.word	0x00000000
        /*065c*/ 	.word	0x00000000
        /*0660*/ 	.short	0x010a
        /*0662*/ 	.byte	0xff
	.zero		1


	//   ....[88]....
        /*0664*/ 	.word	0x000090c0
        /*0668*/ 	.word	0x00000000
        /*066c*/ 	.word	0x00000000
        /*0670*/ 	.short	0x010a
        /*0672*/ 	.byte	0xff
	.zero		1


	//   ....[89]....
        /*0674*/ 	.word	0x00009120
        /*0678*/ 	.word	0x00000000
        /*067c*/ 	.word	0x00000000
        /*0680*/ 	.short	0x010a
        /*0682*/ 	.byte	0xff
	.zero		1


	//   ....[90]....
        /*0684*/ 	.word	0x00009180
        /*0688*/ 	.word	0x00000000
        /*068c*/ 	.word	0x00000000
        /*0690*/ 	.short	0x010a
        /*0692*/ 	.byte	0xff
	.zero		1


	//   ....[91]....
        /*0694*/ 	.word	0x000091e0
        /*0698*/ 	.word	0x00000000
        /*069c*/ 	.word	0x00000000
        /*06a0*/ 	.short	0x010a
        /*06a2*/ 	.byte	0xff
	.zero		1


	//   ....[92]....
        /*06a4*/ 	.word	0x00009240
        /*06a8*/ 	.word	0x00000000
        /*06ac*/ 	.word	0x00000000
        /*06b0*/ 	.short	0x010a
        /*06b2*/ 	.byte	0xff
	.zero		1


	//   ....[93]....
        /*06b4*/ 	.word	0x000092a0
        /*06b8*/ 	.word	0x00000000
        /*06bc*/ 	.word	0x00000000
        /*06c0*/ 	.short	0x010a
        /*06c2*/ 	.byte	0xff
	.zero		1


	//   ....[94]....
        /*06c4*/ 	.word	0x00009300
        /*06c8*/ 	.word	0x00000004
        /*06cc*/ 	.word	0x000000c8
        /*06d0*/ 	.short	0x010a
        /*06d2*/ 	.byte	0xff
	.zero		1


	//   ....[95]....
        /*06d4*/ 	.word	0x00009360
        /*06d8*/ 	.word	0x00000004
        /*06dc*/ 	.word	0x000000c0
        /*06e0*/ 	.short	0x010a
        /*06e2*/ 	.byte	0xff
	.zero		1


	//   ....[96]....
        /*06e4*/ 	.word	0x000093c0
        /*06e8*/ 	.word	0x00000000
        /*06ec*/ 	.word	0x000000c0
        /*06f0*/ 	.short	0x010a
        /*06f2*/ 	.byte	0xff
	.zero		1


	//   ....[97]....
        /*06f4*/ 	.word	0x00009420
        /*06f8*/ 	.word	0x00000000
        /*06fc*/ 	.word	0x000000e0
        /*0700*/ 	.short	0x010a
        /*0702*/ 	.byte	0xff
	.zero		1


	//   ....[98]....
        /*0704*/ 	.word	0x00009480
        /*0708*/ 	.word	0x00000000
        /*070c*/ 	.word	0x00000000
        /*0710*/ 	.short	0x010a
        /*0712*/ 	.byte	0xff
	.zero		1


	//   ....[99]....
        /*0714*/ 	.word	0x000094e0
        /*0718*/ 	.word	0x00000000
        /*071c*/ 	.word	0x00000000
        /*0720*/ 	.short	0x010a
        /*0722*/ 	.byte	0xff
	.zero		1


	//   ....[100]....
        /*0724*/ 	.word	0x00009540
        /*0728*/ 	.word	0x00000000
        /*072c*/ 	.word	0x00000000
        /*0730*/ 	.short	0x010a
        /*0732*/ 	.byte	0xff
	.zero		1


	//   ....[101]....
        /*0734*/ 	.word	0x000095a0
        /*0738*/ 	.word	0x00000000
        /*073c*/ 	.word	0x000000c0
        /*0740*/ 	.short	0x010a
        /*0742*/ 	.byte	0xff
	.zero		1


	//   ....[102]....
        /*0744*/ 	.word	0x00009600
        /*0748*/ 	.word	0x00000009
        /*074c*/ 	.word	0x000000b8
        /*0750*/ 	.short	0x010a
        /*0752*/ 	.byte	0xff
	.zero		1


	//   ....[103]....
        /*0754*/ 	.word	0x00009660
        /*0758*/ 	.word	0x00000000
        /*075c*/ 	.word	0x00000098
        /*0760*/ 	.short	0x010a
        /*0762*/ 	.byte	0xff
	.zero		1


	//   ....[104]....
        /*0764*/ 	.word	0x000096c0
        /*0768*/ 	.word	0x00000000
        /*076c*/ 	.word	0x00000098
        /*0770*/ 	.short	0x010a
        /*0772*/ 	.byte	0xff
	.zero		1


	//   ....[105]....
        /*0774*/ 	.word	0x00009720
        /*0778*/ 	.word	0x00000000
        /*077c*/ 	.word	0x00000000
        /*0780*/ 	.short	0x010a
        /*0782*/ 	.byte	0xff
	.zero		1


	//   ....[106]....
        /*0784*/ 	.word	0x00009770
        /*0788*/ 	.word	0x00000002
        /*078c*/ 	.word	0x00000000
        /*0790*/ 	.short	0x010a
        /*0792*/ 	.byte	0xff
	.zero		1


	//   ....[107]....
        /*0794*/ 	.word	0x000097d0
        /*0798*/ 	.word	0x00000000
        /*079c*/ 	.word	0x000000c0
        /*07a0*/ 	.short	0x010a
        /*07a2*/ 	.byte	0xff
	.zero		1


	//   ....[108]....
        /*07a4*/ 	.word	0x00009820
        /*07a8*/ 	.word	0x00000000
        /*07ac*/ 	.word	0x00000080
        /*07b0*/ 	.short	0x010a
        /*07b2*/ 	.byte	0xff
	.zero		1


	//   ....[109]....
        /*07b4*/ 	.word	0x00009870
        /*07b8*/ 	.word	0x00000056
        /*07bc*/ 	.word	0x000000d0
        /*07c0*/ 	.short	0x010a
        /*07c2*/ 	.byte	0xff
	.zero		1


	//   ....[110]....
        /*07c4*/ 	.word	0x000098c0
        /*07c8*/ 	.word	0x00000003
        /*07cc*/ 	.word	0x00000080
        /*07d0*/ 	.short	0x010a
        /*07d2*/ 	.byte	0xff
	.zero		1


	//----- nvinfo : EIATTR_NUM_MBARRIERS
	.align		4
.L_47:
        /*07d4*/ 	.byte	0x03, 0x38
        /*07d6*/ 	.short	0x001e


	//----- nvinfo : EIATTR_EXIT_INSTR_OFFSETS
	.align		4
        /*07d8*/ 	.byte	0x04, 0x1c
        /*07da*/ 	.short	(.L_49 - .L_48)


	//   ....[0]....
.L_48:
        /*07dc*/ 	.word	0x00003360


	//   ....[1]....
        /*07e0*/ 	.word	0x00003610


	//   ....[2]....
        /*07e4*/ 	.word	0x00003670


	//   ....[3]....
        /*07e8*/ 	.word	0x000044a0


	//   ....[4]....
        /*07ec*/ 	.word	0x00005b40


	//   ....[5]....
        /*07f0*/ 	.word	0x00005b80


	//   ....[6]....
        /*07f4*/ 	.word	0x00008df0


	//   ....[7]....
        /*07f8*/ 	.word	0x00008e70


	//   ....[8]....
        /*07fc*/ 	.word	0x00008ea0


	//   ....[9]....
        /*0800*/ 	.word	0x00008f20


	//----- nvinfo : EIATTR_MAX_THREADS
	.align		4
.L_49:
        /*0804*/ 	.byte	0x04, 0x05
        /*0806*/ 	.short	(.L_51 - .L_50)
.L_50:
        /*0808*/ 	.word	0x00000100
        /*080c*/ 	.word	0x00000001
        /*0810*/ 	.word	0x00000001


	//----- nvinfo : EIATTR_CRS_STACK_SIZE
	.align		4
.L_51:
        /*0814*/ 	.byte	0x04, 0x1e
        /*0816*/ 	.short	(.L_53 - .L_52)
.L_52:
        /*0818*/ 	.word	0x00000000


	//----- nvinfo : EIATTR_CBANK_PARAM_SIZE
	.align		4
.L_53:
        /*081c*/ 	.byte	0x03, 0x19
        /*081e*/ 	.short	0x0900


	//----- nvinfo : EIATTR_PARAM_CBANK
	.align		4
        /*0820*/ 	.byte	0x04, 0x0a
        /*0822*/ 	.short	(.L_55 - .L_54)
	.align		4
.L_54:
        /*0824*/ 	.word	index@(.nv.constant0._ZN7cutlass13device_kernelINS_4conv6kernel13ConvUniversalINS1_16ConvProblemShapeILNS1_8OperatorE2ELi3EEENS1_10collective14CollectiveConvINS1_47MainloopSm100TmaUmmaWarpSpecializedImplicitGemmILS5_2ELi8ELi3ELi1ELi2EN4cute5tupleIJNSA_1CILi1EEESD_SD_EEEEENSB_IJNSC_ILi128EEENSB_IJNSC_ILi64EEEEEESI_EEENS_6half_tESK_NSA_8TiledMMAINSA_8MMA_AtomIJNSA_20SM100_MMA_F16BF16_SSISK_SK_fLi128ELi64ELNSA_4UMMA5MajorE1ELSP_1ELNSO_7ScaleInE0ELSQ_0EEEEEENSA_6LayoutISE_NSB_IJNSC_ILi0EEESU_SU_EEEEENSB_IJNSA_10UnderscoreESX_SX_EEEEENS7_6detail27Sm100ImplicitGemmTileTraitsINSA_13SM90_TMA_LOADENSA_14ComposedLayoutINSA_7SwizzleILi3ELi4ELi3EEENSA_18smem_ptr_flag_bitsILi16EEENST_INSB_IJSH_NSC_ILi8EEEEEENSB_IJSD_SH_EEEEEEEvEENS11_INSA_20SM90_TMA_LOAD_IM2COLES1C_vEEEENS_8epilogue10collective18CollectiveEpilogueINS1H_23Sm100TmaWarpSpecializedILi3ELi2ELi32ELb1ELb0EEEJSJ_NSB_IJNST_ISG_SD_EENST_INSC_ILi32EEESD_EEEEESK_NSB_IJlNSB_IJSD_lllEEESU_EEESK_S1R_NS1H_6fusion15FusionCallbacksIS1L_NS1S_17LinearCombinationISK_fSK_fLNS_15FloatRoundStyleE2EEESJ_S1P_JEEENSA_5SM1004TMEM4LOAD26SM100_TMEM_LOAD_32dp32b32xES12_NS13_INS14_ILi2ELi4ELi3EEES17_NST_INSB_IJS18_S1N_EEENSB_IJS1N_SD_EEEEEEENSA_39AutoVectorizingCopyWithAssumedAlignmentILi128EEENSA_14SM90_TMA_STOREES26_S28_S28_EEEvvEEEEvNT_6ParamsE)
        /*0828*/ 	.short	0x0380
        /*082a*/ 	.short	0x0900


	//----- nvinfo : EIATTR_SW_WAR
	.align		4
.L_55:
        /*082c*/ 	.byte	0x04, 0x36
        /*082e*/ 	.short	(.L_57 - .L_56)
.L_56:
        /*0830*/ 	.word	0x00000008
.L_57:


//--------------------- .nv.callgraph             --------------------------
	.section	.nv.callgraph,"",@"SHT_CUDA_CALLGRAPH"
	.align	4
	.sectionentsize	8
	.align		4
        /*0000*/ 	.word	0x00000000
	.align		4
        /*0004*/ 	.word	0xffffffff
	.align		4
        /*0008*/ 	.word	index@(_ZN7cutlass13device_kernelINS_4conv6kernel13ConvUniversalINS1_16ConvProblemShapeILNS1_8OperatorE2ELi3EEENS1_10collective14CollectiveConvINS1_47MainloopSm100TmaUmmaWarpSpecializedImplicitGemmILS5_2ELi8ELi3ELi1ELi2EN4cute5tupleIJNSA_1CILi1EEESD_SD_EEEEENSB_IJNSC_ILi128EEENSB_IJNSC_ILi64EEEEEESI_EEENS_6half_tESK_NSA_8TiledMMAINSA_8MMA_AtomIJNSA_20SM100_MMA_F16BF16_SSISK_SK_fLi128ELi64ELNSA_4UMMA5MajorE1ELSP_1ELNSO_7ScaleInE0ELSQ_0EEEEEENSA_6LayoutISE_NSB_IJNSC_ILi0EEESU_SU_EEEEENSB_IJNSA_10UnderscoreESX_SX_EEEEENS7_6detail27Sm100ImplicitGemmTileTraitsINSA_13SM90_TMA_LOADENSA_14ComposedLayoutINSA_7SwizzleILi3ELi4ELi3EEENSA_18smem_ptr_flag_bitsILi16EEENST_INSB_IJSH_NSC_ILi8EEEEEENSB_IJSD_SH_EEEEEEEvEENS11_INSA_20SM90_TMA_LOAD_IM2COLES1C_vEEEENS_8epilogue10collective18CollectiveEpilogueINS1H_23Sm100TmaWarpSpecializedILi3ELi2ELi32ELb1ELb0EEEJSJ_NSB_IJNST_ISG_SD_EENST_INSC_ILi32EEESD_EEEEESK_NSB_IJlNSB_IJSD_lllEEESU_EEESK_S1R_NS1H_6fusion15FusionCallbacksIS1L_NS1S_17LinearCombinationISK_fSK_fLNS_15FloatRoundStyleE2EEESJ_S1P_JEEENSA_5SM1004TMEM4LOAD26SM100_TMEM_LOAD_32dp32b32xES12_NS13_INS14_ILi2ELi4ELi3EEES17_NST_INSB_IJS18_S1N_EEENSB_IJS1N_SD_EEEEEEENSA_39AutoVectorizingCopyWithAssumedAlignmentILi128EEENSA_14SM90_TMA_STOREES26_S28_S28_EEEvvEEEEvNT_6ParamsE)
	.align		4
        /*000c*/ 	.word	index@(__assertfail)
	.align		4
        /*0010*/ 	.word	0x00000000
	.align		4
        /*0014*/ 	.word	0xfffffffe
	.align		4
        /*0018*/ 	.word	0x00000000
	.align		4
        /*001c*/ 	.word	0xfffffffd
	.align		4
        /*0020*/ 	.word	0x00000000
	.align		4
        /*0024*/ 	.word	0xfffffffc


//--------------------- .nv.constant4             --------------------------
	.section	.nv.constant4,"a",@progbits
	.align	8
	.align		8
.nv.constant4:
        /*0000*/ 	.dword	__assertfail
	.align		8
        /*0008*/ 	.dword	__unnamed_1
	.align		8
        /*0010*/ 	.dword	__unnamed_2
	.align		8
        /*0018*/ 	.dword	_ZN39_INTERNAL_defc3b35_4_k_cu_367e39ca_31504cuda3std3__45__cpo5beginE
	.align		8
        /*0020*/ 	.dword	_ZN39_INTERNAL_defc3b35_4_k_cu_367e39ca_31504cuda3std3__45__cpo3endE
	.align		8
        /*0028*/ 	.dword	_ZN39_INTERNAL_defc3b35_4_k_cu_367e39ca_31504cuda3std3__45__cpo6cbeginE
	.align		8
        /*0030*/ 	.dword	_ZN39_INTERNAL_defc3b35_4_k_cu_367e39ca_31504cuda3std3__45__cpo4cendE
	.align		8
        /*0038*/ 	.dword	_ZN39_INTERNAL_defc3b35_4_k_cu_367e39ca_31504cuda3std3__441_GLOBAL__N__defc3b35_4_k_cu_367e39ca_31506ignoreE
	.align		8
        /*0040*/ 	.dword	_ZN39_INTERNAL_defc3b35_4_k_cu_367e39ca_31504cuda3std3__419piecewise_constructE
	.align		8
        /*0048*/ 	.dword	_ZN39_INTERNAL_defc3b35_4_k_cu_367e39ca_31504cuda3std3__48in_placeE
	.align		8
        /*0050*/ 	.dword	_ZN39_INTERNAL_defc3b35_4_k_cu_367e39ca_31504cuda3std6ranges3__45__cpo4swapE
	.align		8
        /*0058*/ 	.dword	_ZN39_INTERNAL_defc3b35_4_k_cu_367e39ca_31504cuda3std6ranges3__45__cpo9iter_moveE
	.align		8
        /*0060*/ 	.dword	_ZN39_INTERNAL_defc3b35_4_k_cu_367e39ca_31504cute7productE
	.align		8
        /*0068*/ 	.dword	_ZN39_INTERNAL_defc3b35_4_k_cu_367e39ca_31504cute1_E
	.align		8
        /*0070*/ 	.dword	$str$27
	.align		8
        /*0078*/ 	.dword	$str$28
	.align		8
        /*0080*/ 	.dword	$str$29
	.align		8
        /*0088*/ 	.dword	$str$30


//--------------------- .text._ZN7cutlass13device_kernelINS_4conv6kernel13ConvUniversalINS1_16ConvProblemShapeILNS1_8OperatorE2ELi3EEENS1_10collective14CollectiveConvINS1_47MainloopSm100TmaUmmaWarpSpecializedImplicitGemmILS5_2ELi8ELi3ELi1ELi2EN4cute5tupleIJNSA_1CILi1EEESD_SD_EEEEENSB_IJNSC_ILi128EEENSB_IJNSC_ILi64EEEEEESI_EEENS_6half_tESK_NSA_8TiledMMAINSA_8MMA_AtomIJNSA_20SM100_MMA_F16BF16_SSISK_SK_fLi128ELi64ELNSA_4UMMA5MajorE1ELSP_1ELNSO_7ScaleInE0ELSQ_0EEEEEENSA_6LayoutISE_NSB_IJNSC_ILi0EEESU_SU_EEEEENSB_IJNSA_10UnderscoreESX_SX_EEEEENS7_6detail27Sm100ImplicitGemmTileTraitsINSA_13SM90_TMA_LOADENSA_14ComposedLayoutINSA_7SwizzleILi3ELi4ELi3EEENSA_18smem_ptr_flag_bitsILi16EEENST_INSB_IJSH_NSC_ILi8EEEEEENSB_IJSD_SH_EEEEEEEvEENS11_INSA_20SM90_TMA_LOAD_IM2COLES1C_vEEEENS_8epilogue10collective18CollectiveEpilogueINS1H_23Sm100TmaWarpSpecializedILi3ELi2ELi32ELb1ELb0EEEJSJ_NSB_IJNST_ISG_SD_EENST_INSC_ILi32EEESD_EEEEESK_NSB_IJlNSB_IJSD_lllEEESU_EEESK_S1R_NS1H_6fusion15FusionCallbacksIS1L_NS1S_17LinearCombinationISK_fSK_fLNS_15FloatRoundStyleE2EEESJ_S1P_JEEENSA_5SM1004TMEM4LOAD26SM100_TMEM_LOAD_32dp32b32xES12_NS13_INS14_ILi2ELi4ELi3EEES17_NST_INSB_IJS18_S1N_EEENSB_IJS1N_SD_EEEEEEENSA_39AutoVectorizingCopyWithAssumedAlignmentILi128EEENSA_14SM90_TMA_STOREES26_S28_S28_EEEvvEEEEvNT_6ParamsE --------------------------
	.section	.text._ZN7cutlass13device_kernelINS_4conv6kernel13ConvUniversalINS1_16ConvProblemShapeILNS1_8OperatorE2ELi3EEENS1_10collective14CollectiveConvINS1_47MainloopSm100TmaUmmaWarpSpecializedImplicitGemmILS5_2ELi8ELi3ELi1ELi2EN4cute5tupleIJNSA_1CILi1EEESD_SD_EEEEENSB_IJNSC_ILi128EEENSB_IJNSC_ILi64EEEEEESI_EEENS_6half_tESK_NSA_8TiledMMAINSA_8MMA_AtomIJNSA_20SM100_MMA_F16BF16_SSISK_SK_fLi128ELi64ELNSA_4UMMA5MajorE1ELSP_1ELNSO_7ScaleInE0ELSQ_0EEEEEENSA_6LayoutISE_NSB_IJNSC_ILi0EEESU_SU_EEEEENSB_IJNSA_10UnderscoreESX_SX_EEEEENS7_6detail27Sm100ImplicitGemmTileTraitsINSA_13SM90_TMA_LOADENSA_14ComposedLayoutINSA_7SwizzleILi3ELi4ELi3EEENSA_18smem_ptr_flag_bitsILi16EEENST_INSB_IJSH_NSC_ILi8EEEEEENSB_IJSD_SH_EEEEEEEvEENS11_INSA_20SM90_TMA_LOAD_IM2COLES1C_vEEEENS_8epilogue10collective18CollectiveEpilogueINS1H_23Sm100TmaWarpSpecializedILi3ELi2ELi32ELb1ELb0EEEJSJ_NSB_IJNST_ISG_SD_EENST_INSC_ILi32EEESD_EEEEESK_NSB_IJlNSB_IJSD_lllEEESU_EEESK_S1R_NS1H_6fusion15FusionCallbacksIS1L_NS1S_17LinearCombinationISK_fSK_fLNS_15FloatRoundStyleE2EEESJ_S1P_JEEENSA_5SM1004TMEM4LOAD26SM100_TMEM_LOAD_32dp32b32xES12_NS13_INS14_ILi2ELi4ELi3EEES17_NST_INSB_IJS18_S1N_EEENSB_IJS1N_SD_EEEEEEENSA_39AutoVectorizingCopyWithAssumedAlignmentILi128EEENSA_14SM90_TMA_STOREES26_S28_S28_EEEvvEEEEvNT_6ParamsE,"ax",@progbits
	.align	128
.text._ZN7cutlass13device_kernelINS_4conv6kernel13ConvUniversalINS1_16ConvProblemShapeILNS1_8OperatorE2ELi3EEENS1_10collective14CollectiveConvINS1_47MainloopSm100TmaUmmaWarpSpecializedImplicitGemmILS5_2ELi8ELi3ELi1ELi2EN4cute5tupleIJNSA_1CILi1EEESD_SD_EEEEENSB_IJNSC_ILi128EEENSB_IJNSC_ILi64EEEEEESI_EEENS_6half_tESK_NSA_8TiledMMAINSA_8MMA_AtomIJNSA_20SM100_MMA_F16BF16_SSISK_SK_fLi128ELi64ELNSA_4UMMA5MajorE1ELSP_1ELNSO_7ScaleInE0ELSQ_0EEEEEENSA_6LayoutISE_NSB_IJNSC_ILi0EEESU_SU_EEEEENSB_IJNSA_10UnderscoreESX_SX_EEEEENS7_6detail27Sm100ImplicitGemmTileTraitsINSA_13SM90_TMA_LOADENSA_14ComposedLayoutINSA_7SwizzleILi3ELi4ELi3EEENSA_18smem_ptr_flag_bitsILi16EEENST_INSB_IJSH_NSC_ILi8EEEEEENSB_IJSD_SH_EEEEEEEvEENS11_INSA_20SM90_TMA_LOAD_IM2COLES1C_vEEEENS_8epilogue10collective18CollectiveEpilogueINS1H_23Sm100TmaWarpSpecializedILi3ELi2ELi32ELb1ELb0EEEJSJ_NSB_IJNST_ISG_SD_EENST_INSC_ILi32EEESD_EEEEESK_NSB_IJlNSB_IJSD_lllEEESU_EEESK_S1R_NS1H_6fusion15FusionCallbacksIS1L_NS1S_17LinearCombinationISK_fSK_fLNS_15FloatRoundStyleE2EEESJ_S1P_JEEENSA_5SM1004TMEM4LOAD26SM100_TMEM_LOAD_32dp32b32xES12_NS13_INS14_ILi2ELi4ELi3EEES17_NST_INSB_IJS18_S1N_EEENSB_IJS1N_SD_EEEEEEENSA_39AutoVectorizingCopyWithAssumedAlignmentILi128EEENSA_14SM90_TMA_STOREES26_S28_S28_EEEvvEEEEvNT_6ParamsE:
        .type           _ZN7cutlass13device_kernelINS_4conv6kernel13ConvUniversalINS1_16ConvProblemShapeILNS1_8OperatorE2ELi3EEENS1_10collective14CollectiveConvINS1_47MainloopSm100TmaUmmaWarpSpecializedImplicitGemmILS5_2ELi8ELi3ELi1ELi2EN4cute5tupleIJNSA_1CILi1EEESD_SD_EEEEENSB_IJNSC_ILi128EEENSB_IJNSC_ILi64EEEEEESI_EEENS_6half_tESK_NSA_8TiledMMAINSA_8MMA_AtomIJNSA_20SM100_MMA_F16BF16_SSISK_SK_fLi128ELi64ELNSA_4UMMA5MajorE1ELSP_1ELNSO_7ScaleInE0ELSQ_0EEEEEENSA_6LayoutISE_NSB_IJNSC_ILi0EEESU_SU_EEEEENSB_IJNSA_10UnderscoreESX_SX_EEEEENS7_6detail27Sm100ImplicitGemmTileTraitsINSA_13SM90_TMA_LOADENSA_14ComposedLayoutINSA_7SwizzleILi3ELi4ELi3EEENSA_18smem_ptr_flag_bitsILi16EEENST_INSB_IJSH_NSC_ILi8EEEEEENSB_IJSD_SH_EEEEEEEvEENS11_INSA_20SM90_TMA_LOAD_IM2COLES1C_vEEEENS_8epilogue10collective18CollectiveEpilogueINS1H_23Sm100TmaWarpSpecializedILi3ELi2ELi32ELb1ELb0EEEJSJ_NSB_IJNST_ISG_SD_EENST_INSC_ILi32EEESD_EEEEESK_NSB_IJlNSB_IJSD_lllEEESU_EEESK_S1R_NS1H_6fusion15FusionCallbacksIS1L_NS1S_17LinearCombinationISK_fSK_fLNS_15FloatRoundStyleE2EEESJ_S1P_JEEENSA_5SM1004TMEM4LOAD26SM100_TMEM_LOAD_32dp32b32xES12_NS13_INS14_ILi2ELi4ELi3EEES17_NST_INSB_IJS18_S1N_EEENSB_IJS1N_SD_EEEEEEENSA_39AutoVectorizingCopyWithAssumedAlignmentILi128EEENSA_14SM90_TMA_STOREES26_S28_S28_EEEvvEEEEvNT_6ParamsE,@function
        .size           _ZN7cutlass13device_kernelINS_4conv6kernel13ConvUniversalINS1_16ConvProblemShapeILNS1_8OperatorE2ELi3EEENS1_10collective14CollectiveConvINS1_47MainloopSm100TmaUmmaWarpSpecializedImplicitGemmILS5_2ELi8ELi3ELi1ELi2EN4cute5tupleIJNSA_1CILi1EEESD_SD_EEEEENSB_IJNSC_ILi128EEENSB_IJNSC_ILi64EEEEEESI_EEENS_6half_tESK_NSA_8TiledMMAINSA_8MMA_AtomIJNSA_20SM100_MMA_F16BF16_SSISK_SK_fLi128ELi64ELNSA_4UMMA5MajorE1ELSP_1ELNSO_7ScaleInE0ELSQ_0EEEEEENSA_6LayoutISE_NSB_IJNSC_ILi0EEESU_SU_EEEEENSB_IJNSA_10UnderscoreESX_SX_EEEEENS7_6detail27Sm100ImplicitGemmTileTraitsINSA_13SM90_TMA_LOADENSA_14ComposedLayoutINSA_7SwizzleILi3ELi4ELi3EEENSA_18smem_ptr_flag_bitsILi16EEENST_INSB_IJSH_NSC_ILi8EEEEEENSB_IJSD_SH_EEEEEEEvEENS11_INSA_20SM90_TMA_LOAD_IM2COLES1C_vEEEENS_8epilogue10collective18CollectiveEpilogueINS1H_23Sm100TmaWarpSpecializedILi3ELi2ELi32ELb1ELb0EEEJSJ_NSB_IJNST_ISG_SD_EENST_INSC_ILi32EEESD_EEEEESK_NSB_IJlNSB_IJSD_lllEEESU_EEESK_S1R_NS1H_6fusion15FusionCallbacksIS1L_NS1S_17LinearCombinationISK_fSK_fLNS_15FloatRoundStyleE2EEESJ_S1P_JEEENSA_5SM1004TMEM4LOAD26SM100_TMEM_LOAD_32dp32b32xES12_NS13_INS14_ILi2ELi4ELi3EEES17_NST_INSB_IJS18_S1N_EEENSB_IJS1N_SD_EEEEEEENSA_39AutoVectorizingCopyWithAssumedAlignmentILi128EEENSA_14SM90_TMA_STOREES26_S28_S28_EEEvvEEEEvNT_6ParamsE,(.L_x_155 - _ZN7cutlass13device_kernelINS_4conv6kernel13ConvUniversalINS1_16ConvProblemShapeILNS1_8OperatorE2ELi3EEENS1_10collective14CollectiveConvINS1_47MainloopSm100TmaUmmaWarpSpecializedImplicitGemmILS5_2ELi8ELi3ELi1ELi2EN4cute5tupleIJNSA_1CILi1EEESD_SD_EEEEENSB_IJNSC_ILi128EEENSB_IJNSC_ILi64EEEEEESI_EEENS_6half_tESK_NSA_8TiledMMAINSA_8MMA_AtomIJNSA_20SM100_MMA_F16BF16_SSISK_SK_fLi128ELi64ELNSA_4UMMA5MajorE1ELSP_1ELNSO_7ScaleInE0ELSQ_0EEEEEENSA_6LayoutISE_NSB_IJNSC_ILi0EEESU_SU_EEEEENSB_IJNSA_10UnderscoreESX_SX_EEEEENS7_6detail27Sm100ImplicitGemmTileTraitsINSA_13SM90_TMA_LOADENSA_14ComposedLayoutINSA_7SwizzleILi3ELi4ELi3EEENSA_18smem_ptr_flag_bitsILi16EEENST_INSB_IJSH_NSC_ILi8EEEEEENSB_IJSD_SH_EEEEEEEvEENS11_INSA_20SM90_TMA_LOAD_IM2COLES1C_vEEEENS_8epilogue10collective18CollectiveEpilogueINS1H_23Sm100TmaWarpSpecializedILi3ELi2ELi32ELb1ELb0EEEJSJ_NSB_IJNST_ISG_SD_EENST_INSC_ILi32EEESD_EEEEESK_NSB_IJlNSB_IJSD_lllEEESU_EEESK_S1R_NS1H_6fusion15FusionCallbacksIS1L_NS1S_17LinearCombinationISK_fSK_fLNS_15FloatRoundStyleE2EEESJ_S1P_JEEENSA_5SM1004TMEM4LOAD26SM100_TMEM_LOAD_32dp32b32xES12_NS13_INS14_ILi2ELi4ELi3EEES17_NST_INSB_IJS18_S1N_EEENSB_IJS1N_SD_EEEEEEENSA_39AutoVectorizingCopyWithAssumedAlignmentILi128EEENSA_14SM90_TMA_STOREES26_S28_S28_EEEvvEEEEvNT_6ParamsE)
        .other          _ZN7cutlass13device_kernelINS_4conv6kernel13ConvUniversalINS1_16ConvProblemShapeILNS1_8OperatorE2ELi3EEENS1_10collective14CollectiveConvINS1_47MainloopSm100TmaUmmaWarpSpecializedImplicitGemmILS5_2ELi8ELi3ELi1ELi2EN4cute5tupleIJNSA_1CILi1EEESD_SD_EEEEENSB_IJNSC_ILi128EEENSB_IJNSC_ILi64EEEEEESI_EEENS_6half_tESK_NSA_8TiledMMAINSA_8MMA_AtomIJNSA_20SM100_MMA_F16BF16_SSISK_SK_fLi128ELi64ELNSA_4UMMA5MajorE1ELSP_1ELNSO_7ScaleInE0ELSQ_0EEEEEENSA_6LayoutISE_NSB_IJNSC_ILi0EEESU_SU_EEEEENSB_IJNSA_10UnderscoreESX_SX_EEEEENS7_6detail27Sm100ImplicitGemmTileTraitsINSA_13SM90_TMA_LOADENSA_14ComposedLayoutINSA_7SwizzleILi3ELi4ELi3EEENSA_18smem_ptr_flag_bitsILi16EEENST_INSB_IJSH_NSC_ILi8EEEEEENSB_IJSD_SH_EEEEEEEvEENS11_INSA_20SM90_TMA_LOAD_IM2COLES1C_vEEEENS_8epilogue10collective18CollectiveEpilogueINS1H_23Sm100TmaWarpSpecializedILi3ELi2ELi32ELb1ELb0EEEJSJ_NSB_IJNST_ISG_SD_EENST_INSC_ILi32EEESD_EEEEESK_NSB_IJlNSB_IJSD_lllEEESU_EEESK_S1R_NS1H_6fusion15FusionCallbacksIS1L_NS1S_17LinearCombinationISK_fSK_fLNS_15FloatRoundStyleE2EEESJ_S1P_JEEENSA_5SM1004TMEM4LOAD26SM100_TMEM_LOAD_32dp32b32xES12_NS13_INS14_ILi2ELi4ELi3EEES17_NST_INSB_IJS18_S1N_EEENSB_IJS1N_SD_EEEEEEENSA_39AutoVectorizingCopyWithAssumedAlignmentILi128EEENSA_14SM90_TMA_STOREES26_S28_S28_EEEvvEEEEvNT_6ParamsE,@"STO_CUDA_ENTRY STV_DEFAULT"
_ZN7cutlass13device_kernelINS_4conv6kernel13ConvUniversalINS1_16ConvProblemShapeILNS1_8OperatorE2ELi3EEENS1_10collective14CollectiveConvINS1_47MainloopSm100TmaUmmaWarpSpecializedImplicitGemmILS5_2ELi8ELi3ELi1ELi2EN4cute5tupleIJNSA_1CILi1EEESD_SD_EEEEENSB_IJNSC_ILi128EEENSB_IJNSC_ILi64EEEEEESI_EEENS_6half_tESK_NSA_8TiledMMAINSA_8MMA_AtomIJNSA_20SM100_MMA_F16BF16_SSISK_SK_fLi128ELi64ELNSA_4UMMA5MajorE1ELSP_1ELNSO_7ScaleInE0ELSQ_0EEEEEENSA_6LayoutISE_NSB_IJNSC_ILi0EEESU_SU_EEEEENSB_IJNSA_10UnderscoreESX_SX_EEEEENS7_6detail27Sm100ImplicitGemmTileTraitsINSA_13SM90_TMA_LOADENSA_14ComposedLayoutINSA_7SwizzleILi3ELi4ELi3EEENSA_18smem_ptr_flag_bitsILi16EEENST_INSB_IJSH_NSC_ILi8EEEEEENSB_IJSD_SH_EEEEEEEvEENS11_INSA_20SM90_TMA_LOAD_IM2COLES1C_vEEEENS_8epilogue10collective18CollectiveEpilogueINS1H_23Sm100TmaWarpSpecializedILi3ELi2ELi32ELb1ELb0EEEJSJ_NSB_IJNST_ISG_SD_EENST_INSC_ILi32EEESD_EEEEESK_NSB_IJlNSB_IJSD_lllEEESU_EEESK_S1R_NS1H_6fusion15FusionCallbacksIS1L_NS1S_17LinearCombinationISK_fSK_fLNS_15FloatRoundStyleE2EEESJ_S1P_JEEENSA_5SM1004TMEM4LOAD26SM100_TMEM_LOAD_32dp32b32xES12_NS13_INS14_ILi2ELi4ELi3EEES17_NST_INSB_IJS18_S1N_EEENSB_IJS1N_SD_EEEEEEENSA_39AutoVectorizingCopyWithAssumedAlignmentILi128EEENSA_14SM90_TMA_STOREES26_S28_S28_EEEvvEEEEvNT_6ParamsE:
[----:B------:R-:W1:Y:S01]  /*0000*/  LDC R1, c[0x0][0x37c] ;  /* 0x0000df00ff017b82 */ /* 0x000e620000000800 */
[----:B------:R-:W2:Y:S07]  /*0010*/  S2R R99, SR_TID.X ;  /* 0x0000000000637919 */ /* 0x000eae0000002100 */
[----:B------:R-:W3:Y:S01]  /*0020*/  LDC.64 R2, c[0x0][0x990] ;  /* 0x00026400ff027b82 */ /* 0x000ee20000000a00 */
[----:B------:R-:W-:Y:S01]  /*0030*/  ELECT P2, URZ, PT ;  /* 0x0000000000ff782f */ /* 0x000fe20003840000 */
[----:B-1----:R-:W-:Y:S01]  /*0040*/  VIADD R1, R1, 0xfffffff8 ;  /* 0xfffffff801017836 */ /* 0x002fe20000000000 */
[----:B------:R-:W-:-:S02]  /*0050*/  PRMT R94, RZ, 0x7610, R94 ;  /* 0x00007610ff5e7816 */ /* 0x000fc4000000005e */
[----:B---3--:R-:W-:-:S04]  /*0060*/  ISETP.NE.U32.AND P0, PT, R2, RZ, PT ;  /* 0x000000ff0200720c */ /* 0x008fc80003f05070 */
[----:B------:R-:W-:Y:S02]  /*0070*/  ISETP.NE.AND.EX P0, PT, R3, RZ, PT, P0 ;  /* 0x000000ff0300720c */ /* 0x000fe40003f05300 */
[----:B--2---:R-:W-:-:S05]  /*0080*/  SHF.R.U32.HI R95, RZ, 0x5, R99 ;  /* 0x00000005ff5f7819 */ /* 0x004fca0000011663 */
[----:B------:R-:W1:Y:S02]  /*0090*/  SHFL.IDX PT, R0, R95, RZ, 0x1f ;  /* 0x00001fff5f007589 */ /* 0x000e6400000e0000 */
[----:B-1----:R-:W-:-:S04]  /*00a0*/  R2UR UR15, R0 ;  /* 0x00000000000f72ca */ /* 0x002fc800000e0000 */
[----:B------:R-:W-:Y:S05]  /*00b0*/  @P0 BRA `(.L_x_0) ;  /* 0x0000000000300947 */ /* 0x000fea0003800000 */
[----:B------:R-:W1:Y:S02]  /*00c0*/  LDCU.64 UR4, c[0x0][0x988] ;  /* 0x00013100ff0477ac */ /* 0x000e640008000a00 */
[----:B-1----:R-:W-:-:S04]  /*00d0*/  UISETP.NE.U32.AND UP0, UPT, UR4, URZ, UPT ;  /* 0x000000ff0400728c */ /* 0x002fc8000bf05070 */
[----:B------:R-:W-:-:S09]  /*00e0*/  UISETP.NE.AND.EX UP0, UPT, UR5, URZ, UPT, UP0 ;  /* 0x000000ff0500728c */ /* 0x000fd2000bf05300 */
[----:B------:R-:W-:Y:S05]  /*00f0*/  BRA.U !UP0, `(.L_x_1) ;  /* 0x0000000108147547 */ /* 0x000fea000b800000 */
[----:B------:R-:W1:Y:S01]  /*0100*/  LDC.64 R4, c[0x0][0x988] ;  /* 0x00026200ff047b82 */ /* 0x000e620000000a00 */
[----:B------:R-:W1:Y:S02]  /*0110*/  LDCU.64 UR4, c[0x0][0x358] ;  /* 0x00006b00ff0477ac */ /* 0x000e640008000a00 */
[----:B-1----:R1:W5:Y:S01]  /*0120*/  LDG.E R41, desc[UR4][R4.64] ;  /* 0x0000000404297981 */ /* 0x002362000c1e1900 */
[----:B------:R-:W-:Y:S01]  /*0130*/  HFMA2 R94, -RZ, RZ, 0, 5.9604644775390625e-08 ;  /* 0x00000001ff5e7431 */ /* 0x000fe200000001ff */
[----:B------:R-:W-:Y:S05]  /*0140*/  BRA `(.L_x_0) ;  /* 0x00000000000c7947 */ /* 0x000fea0003800000 */
.L_x_1:
[----:B------:R-:W1:Y:S01]  /*0150*/  LDCU UR4, c[0x0][0x980] ;  /* 0x00013000ff0477ac */ /* 0x000e620008000800 */
[----:B------:R-:W-:Y:S01]  /*0160*/  HFMA2 R94, -RZ, RZ, 0, 5.9604644775390625e-08 ;  /* 0x00000001ff5e7431 */ /* 0x000fe200000001ff */
[----:B-1----:R-:W-:-:S07]  /*0170*/  MOV R41, UR4 ;  /* 0x0000000400297c02 */ /* 0x002fce0008000f00 */
.L_x_0:
[----:B------:R-:W2:Y:S02]  /*0180*/  LDCU.64 UR4, c[0x0][0x9b0] ;  /* 0x00013600ff0477ac */ /* 0x000ea40008000a00 */
[----:B--2---:R-:W-:-:S04]  /*0190*/  UISETP.NE.U32.AND UP0, UPT, UR4, URZ, UPT ;  /* 0x000000ff0400728c */ /* 0x004fc8000bf05070 */
[----:B------:R-:W-:-:S09]  /*01a0*/  UISETP.NE.AND.EX UP0, UPT, UR5, URZ, UPT, UP0 ;  /* 0x000000ff0500728c */ /* 0x000fd2000bf05300 */
[----:B------:R-:W-:Y:S05]  /*01b0*/  BRA.U UP0, `(.L_x_2) ;  /* 0x0000000100287547 */ /* 0x000fea000b800000 */
[----:B------:R-:W2:Y:S02]  /*01c0*/  LDCU.64 UR4, c[0x0][0x9a8] ;  /* 0x00013500ff0477ac */ /* 0x000ea40008000a00 */
[----:B--2---:R-:W-:-:S04]  /*01d0*/  UISETP.NE.U32.AND UP0, UPT, UR4, URZ, UPT ;  /* 0x000000ff0400728c */ /* 0x004fc8000bf05070 */
[----:B------:R-:W-:-:S09]  /*01e0*/  UISETP.NE.AND.EX UP0, UPT, UR5, URZ, UPT, UP0 ;  /* 0x000000ff0500728c */ /* 0x000fd2000bf05300 */
[----:B------:R-:W-:Y:S05]  /*01f0*/  BRA.U !UP0, `(.L_x_3) ;  /* 0x0000000108107547 */ /* 0x000fea000b800000 */
[----:B------:R-:W2:Y:S01]  /*0200*/  LDC.64 R38, c[0x0][0x9a8] ;  /* 0x00026a00ff267b82 */ /* 0x000ea20000000a00 */
[----:B------:R-:W2:Y:S02]  /*0210*/  LDCU.64 UR4, c[0x0][0x358] ;  /* 0x00006b00ff0477ac */ /* 0x000ea40008000a00 */
[----:B--2---:R2:W5:Y:S01]  /*0220*/  LDG.E R38, desc[UR4][R38.64] ;  /* 0x0000000426267981 */ /* 0x004562000c1e1900 */
[----:B------:R-:W-:Y:S05]  /*0230*/  BRA `(.L_x_2) ;  /* 0x0000000000087947 */ /* 0x000fea0003800000 */
.L_x_3:
[----:B------:R-:W2:Y:S02]  /*0240*/  LDCU UR4, c[0x0][0x9a0] ;  /* 0x00013400ff0477ac */ /* 0x000ea40008000800 */
[----:B--2---:R-:W-:Y:S02]  /*0250*/  MOV R38, UR4 ;  /* 0x0000000400267c02 */ /* 0x004fe40008000f00 */
.L_x_2:
[----:B-1----:R-:W1:Y:S01]  /*0260*/  LDC.64 R4, c[0x0][0x988] ;  /* 0x00026200ff047b82 */ /* 0x002e620000000a00 */
[----:B------:R-:W-:Y:S01]  /*0270*/  IMAD.U32 R0, RZ, RZ, UR15 ;  /* 0x0000000fff007e24 */ /* 0x000fe2000f8e00ff */
[----:B------:R-:W-:Y:S01]  /*0280*/  ISETP.EQ.U32.AND P4, PT, R2, RZ, PT ;  /* 0x000000ff0200720c */ /* 0x000fe20003f82070 */
[----:B------:R-:W-:Y:S03]  /*0290*/  BSSY.RECONVERGENT B0, `(.L_x_4) ;  /* 0x0000012000007945 */ /* 0x000fe60003800200 */
[----:B------:R-:W-:Y:S02]  /*02a0*/  ISETP.NE.OR P1, PT, R0, 0x1, !P2 ;  /* 0x000000010000780c */ /* 0x000fe40005725670 */
[----:B-1----:R-:W-:-:S04]  /*02b0*/  ISETP.NE.U32.AND P0, PT, R4, RZ, PT ;  /* 0x000000ff0400720c */ /* 0x002fc80003f05070 */
[----:B------:R-:W-:-:S13]  /*02c0*/  ISETP.NE.AND.EX P0, PT, R5, RZ, PT, P0 ;  /* 0x000000ff0500720c */ /* 0x000fda0003f05300 */
[----:B------:R-:W-:Y:S01]  /*02d0*/  VOTEU.ANY UP3, P0 ;  /* 0x0000000000ff7886 */ /* 0x000fe20000060100 */
[----:B------:R-:W-:Y:S02]  /*02e0*/  PLOP3.LUT P3, PT, PT, PT, UP3, 0x80, 0x8 ;  /* 0x000000000008781c */ /* 0x000fe40003f6f038 */
[----:B------:R-:W-:Y:S02]  /*02f0*/  ISETP.NE.OR P0, PT, R0, 0x3, !P2 ;  /* 0x000000030000780c */ /* 0x000fe40005705670 */
[----:B------:R-:W-:-:S04]  /*0300*/  ISETP.EQ.OR.EX P5, PT, R3, RZ, !P3, P4 ;  /* 0x000000ff0300720c */ /* 0x000fc80005fa2740 */
[----:B------:R-:W-:Y:S01]  /*0310*/  P2R R98, PR, RZ, 0x20 ;  /* 0x00000020ff627803 */ /* 0x000fe20000000000 */
[----:B------:R-:W-:Y:S05]  /*0320*/  @P1 BRA `(.L_x_5) ;  /* 0x0000000000201947 */ /* 0x000fea0003800000 */
[----:B------:R-:W1:Y:S02]  /*0330*/  LDCU.64 UR4, c[0x0][0x348] ;  /* 0x00006900ff0477ac */ /* 0x000e640008000a00 */
[----:B-1----:R-:W-:Y:S02]  /*0340*/  UIADD3 UR6, UP1, UPT, UR4, 0x80, URZ ;  /* 0x0000008004067890 */ /* 0x002fe4000ff3e0ff */
[----:B------:R-:W-:Y:S02]  /*0350*/  UIADD3 UR4, UP0, UPT, UR4, 0x180, URZ ;  /* 0x0000018004047890 */ /* 0x000fe4000ff1e0ff */
[----:B------:R-:W-:Y:S02]  /*0360*/  UIADD3.X UR7, UPT, UPT, URZ, UR5, URZ, UP1, !UPT ;  /* 0x00000005ff077290 */ /* 0x000fe40008ffe4ff */
[----:B------:R-:W-:-:S07]  /*0370*/  UIADD3.X UR5, UPT, UPT, URZ, UR5, URZ, UP0, !UPT ;  /* 0x00000005ff057290 */ /* 0x000fce00087fe4ff */
[----:B------:R1:W-:Y:S02]  /*0380*/  UTMACCTL.PF [UR6] ;  /* 0x00000000060079b9 */ /* 0x0003e40008040000 */
[----:B------:R1:W-:Y:S02]  /*0390*/  UTMACCTL.PF [UR4] ;  /* 0x00000000040079b9 */ /* 0x0003e40008040000 */
[----:B-1----:R-:W-:Y:S01]  /*03a0*/  NOP ;  /* 0x0000000000007918 */ /* 0x002fe20000000000 */
.L_x_5:
[----:B------:R-:W-:Y:S05]  /*03b0*/  BSYNC.RECONVERGENT B0 ;  /* 0x0000000000007941 */ /* 0x000fea0003800200 */
.L_x_4:
[----:B------:R-:W-:Y:S04]  /*03c0*/  BSSY.RECONVERGENT B0, `(.L_x_6) ;  /* 0x000000a000007945 */ /* 0x000fe80003800200 */
        /* <DEDUP_REMOVED lines=9> */
.L_x_7:
[----:B------:R-:W-:Y:S05]  /*0460*/  BSYNC.RECONVERGENT B0 ;  /* 0x0000000000007941 */ /* 0x000fea0003800200 */
.L_x_6:
[----:B------:R-:W-:Y:S01]  /*0470*/  UPLOP3.LUT UP2, UPT, UPT, UPT, UPT, 0x80, 0x8 ;  /* 0x000000000008789c */ /* 0x000fe20003f4f070 */
[----:B------:R-:W-:Y:S10]  /*0480*/  @!P5 BRA `(.L_x_8) ;  /* 0x000000000024d947 */ /* 0x000ff40003800000 */
[----:B------:R-:W-:Y:S01]  /*0490*/  ISETP.NE.U32.AND P1, PT, R2, RZ, PT ;  /* 0x000000ff0200720c */ /* 0x000fe20003f25070 */
[----:B------:R-:W-:Y:S01]  /*04a0*/  USEL UR4, URZ, 0xffffffff, UP3 ;  /* 0xffffffffff047887 */ /* 0x000fe20009800000 */
[----:B-----5:R-:W-:Y:S02]  /*04b0*/  FSETP.NEU.AND P0, PT, R41, RZ, PT ;  /* 0x000000ff2900720b */ /* 0x020fe40003f0d000 */
[----:B------:R-:W-:-:S11]  /*04c0*/  ISETP.NE.AND.EX P1, PT, R3, RZ, PT, P1 ;  /* 0x000000ff0300720c */ /* 0x000fd60003f25310 */
[----:B------:R-:W-:Y:S02]  /*04d0*/  VOTEU.ANY UP0, P0 ;  /* 0x0000000000ff7886 */ /* 0x000fe40000000100 */
[----:B------:R-:W-:-:S05]  /*04e0*/  VOTEU.ANY UP1, P1 ;  /* 0x0000000000ff7886 */ /* 0x000fca0000820100 */
[----:B------:R-:W-:-:S04]  /*04f0*/  @!UP1 USEL UR4, URZ, 0xffffffff, UP0 ;  /* 0xffffffffff049887 */ /* 0x000fc80008000000 */
[----:B------:R-:W-:-:S04]  /*0500*/  ULOP3.LUT UR4, UR4, 0x1, URZ, 0xc0, !UPT ;  /* 0x0000000104047892 */ /* 0x000fc8000f8ec0ff */
[----:B------:R-:W-:-:S11]  /*0510*/  UISETP.NE.U32.AND UP2, UPT, UR4, 0x1, UPT ;  /* 0x000000010400788c */ /* 0x000fd6000bf45070 */
.L_x_8:
[----:B------:R-:W1:Y:S01]  /*0520*/  SHFL.IDX PT, R2, R95, RZ, 0x1f ;  /* 0x00001fff5f027589 */ /* 0x000e6200000e0000 */
[----:B------:R-:W-:-:S04]  /*0530*/  UISETP.NE.AND UP0, UPT, UR15, 0x2, UPT ;  /* 0x000000020f00788c */ /* 0x000fc8000bf05270 */
[----:B------:R-:W-:Y:S01]  /*0540*/  USEL UR46, URZ, 0x1, UP0 ;  /* 0x00000001ff2e7887 */ /* 0x000fe20008000000 */
[----:B-1----:R-:W-:-:S13]  /*0550*/  ISETP.NE.AND P0, PT, R2, RZ, PT ;  /* 0x000000ff0200720c */ /* 0x002fda0003f05270 */
[----:B------:R-:W-:Y:S05]  /*0560*/  @P0 BRA `(.L_x_9) ;  /* 0x0000000000680947 */ /* 0x000fea0003800000 */
[----:B------:R-:W1:Y:S01]  /*0570*/  S2UR UR4, SR_CgaCtaId ;  /* 0x00000000000479c3 */ /* 0x000e620000008800 */
[----:B------:R-:W-:Y:S01]  /*0580*/  UMOV UR5, 0x400 ;  /* 0x0000040000057882 */ /* 0x000fe20000000000 */
[----:B------:R-:W-:Y:S01]  /*0590*/  UMOV UR6, 0x1 ;  /* 0x0000000100067882 */ /* 0x000fe20000000000 */
[----:B------:R-:W-:Y:S01]  /*05a0*/  ELECT P0, URZ, PT ;  /* 0x0000000000ff782f */ /* 0x000fe20003800000 */
[----:B------:R-:W-:-:S04]  /*05b0*/  UIADD3 UR6, UPT, UPT, -UR6, 0x100000, URZ ;  /* 0x0010000006067890 */ /* 0x000fc8000fffe1ff */
[----:B------:R-:W-:Y:S02]  /*05c0*/  USHF.L.U32 UR7, UR6, 0xb, URZ ;  /* 0x0000000b06077899 */ /* 0x000fe400080006ff */
[----:B------:R-:W-:Y:S02]  /*05d0*/  USHF.L.U32 UR6, UR6, 0x1, URZ ;  /* 0x0000000106067899 */ /* 0x000fe400080006ff */
[----:B-1----:R-:W-:Y:S01]  /*05e0*/  ULEA UR4, UR4, UR5, 0x18 ;  /* 0x0000000504047291 */ /* 0x002fe2000f8ec0ff */
[----:B------:R-:W1:Y:S11]  /*05f0*/  FENCE.VIEW.ASYNC.S ;  /* 0x00000000000073c6 */ /* 0x000e760000000000 */
[----:B-1----:R1:W3:Y:S01]  /*0600*/  SYNCS.EXCH.64 URZ, [UR4], UR6 ;  /* 0x0000000604ff75b2 */ /* 0x0022e20008000100 */
[----:B------:R1:W4:Y:S01]  /*0610*/  SYNCS.EXCH.64 URZ, [UR4+0x40], UR6 ;  /* 0x0000400604ff75b2 */ /* 0x0003220008000100 */
[----:B------:R1:W1:Y:S01]  /*0620*/  SYNCS.EXCH.64 URZ, [UR4+0x8], UR6 ;  /* 0x0000080604ff75b2 */ /* 0x0002620008000100 */
        /* <DEDUP_REMOVED lines=13> */
[----:B------:R-:W-:Y:S01]  /*0700*/  NOP ;  /* 0x0000000000007918 */ /* 0x000fe20000000000 */
.L_x_9:
[----:B------:R-:W2:Y:S01]  /*0710*/  SHFL.IDX PT, R2, R95, RZ, 0x1f ;  /* 0x00001fff5f027589 */ /* 0x000ea200000e0000 */
[----:B------:R-:W-:Y:S01]  /*0720*/  NOP ;  /* 0x0000000000007918 */ /* 0x000fe20000000000 */
[----:B--2---:R-:W-:-:S13]  /*0730*/  ISETP.NE.AND P0, PT, R2, 0x1, PT ;  /* 0x000000010200780c */ /* 0x004fda0003f05270 */
[----:B------:R-:W-:Y:S05]  /*0740*/  @P0 BRA `(.L_x_10) ;  /* 0x0000000000500947 */ /* 0x000fea0003800000 */
[----:B-1----:R-:W1:Y:S01]  /*0750*/  S2UR UR4, SR_CgaCtaId ;  /* 0x00000000000479c3 */ /* 0x002e620000008800 */
[----:B------:R-:W-:Y:S01]  /*0760*/  UMOV UR5, 0x400 ;  /* 0x0000040000057882 */ /* 0x000fe20000000000 */
[----:B------:R-:W-:Y:S01]  /*0770*/  UMOV UR8, 0x20 ;  /* 0x0000002000087882 */ /* 0x000fe20000000000 */
[----:B------:R-:W-:Y:S01]  /*0780*/  UMOV UR6, 0x80 ;  /* 0x0000008000067882 */ /* 0x000fe20000000000 */
[----:B------:R-:W-:-:S04]  /*0790*/  UIADD3 UR8, UPT, UPT, -UR8, 0x100000, URZ ;  /* 0x0010000008087890 */ /* 0x000fc8000fffe1ff */
[----:B------:R-:W-:Y:S02]  /*07a0*/  USHF.L.U32 UR9, UR8, 0xb, URZ ;  /* 0x0000000b08097899 */ /* 0x000fe400080006ff */
[----:B------:R-:W-:Y:S02]  /*07b0*/  USHF.L.U32 UR8, UR8, 0x1, URZ ;  /* 0x0000000108087899 */ /* 0x000fe400080006ff */
[----:B------:R-:W-:-:S04]  /*07c0*/  UIADD3 UR6, UPT, UPT, -UR6, 0x100000, URZ ;  /* 0x0010000006067890 */ /* 0x000fc8000fffe1ff */
[----:B------:R-:W-:Y:S02]  /*07d0*/  USHF.L.U32 UR7, UR6, 0xb, URZ ;  /* 0x0000000b06077899 */ /* 0x000fe400080006ff */
[----:B------:R-:W-:Y:S01]  /*07e0*/  USHF.L.U32 UR6, UR6, 0x1, URZ ;  /* 0x0000000106067899 */ /* 0x000fe200080006ff */
[----:B------:R-:W-:Y:S01]  /*07f0*/  ELECT P0, URZ, PT ;  /* 0x0000000000ff782f */ /* 0x000fe20003800000 */
[----:B-1----:R-:W-:Y:S01]  /*0800*/  ULEA UR4, UR4, UR5, 0x18 ;  /* 0x0000000504047291 */ /* 0x002fe2000f8ec0ff */
[----:B------:R-:W1:Y:S11]  /*0810*/  FENCE.VIEW.ASYNC.S ;  /* 0x00000000000073c6 */ /* 0x000e760000000000 */
[----:B-1----:R2:W1:Y:S01]  /*0820*/  SYNCS.EXCH.64 URZ, [UR4+0x80], UR8 ;  /* 0x0000800804ff75b2 */ /* 0x0024620008000100 */
[----:B------:R2:W1:Y:S01]  /*0830*/  SYNCS.EXCH.64 URZ, [UR4+0x98], UR6 ;  /* 0x0000980604ff75b2 */ /* 0x0004620008000100 */
[----:B------:R2:W1:Y:S01]  /*0840*/  SYNCS.EXCH.64 URZ, [UR4+0x88], UR8 ;  /* 0x0000880804ff75b2 */ /* 0x0004620008000100 */
[----:B------:R2:W1:Y:S01]  /*0850*/  SYNCS.EXCH.64 URZ, [UR4+0xa0], UR6 ;  /* 0x0000a00604ff75b2 */ /* 0x0004620008000100 */
[----:B------:R2:W1:Y:S01]  /*0860*/  SYNCS.EXCH.64 URZ, [UR4+0x90], UR8 ;  /* 0x0000900804ff75b2 */ /* 0x0004620008000100 */
[----:B------:R2:W1:Y:S02]  /*0870*/  SYNCS.EXCH.64 URZ, [UR4+0xa8], UR6 ;  /* 0x0000a80604ff75b2 */ /* 0x0004640008000100 */
[----:B--2---:R-:W-:Y:S01]  /*0880*/  NOP ;  /* 0x0000000000007918 */ /* 0x004fe20000000000 */
.L_x_10:
[----:B------:R-:W2:Y:S01]  /*0890*/  SHFL.IDX PT, R2, R95, RZ, 0x1f ;  /* 0x00001fff5f027589 */ /* 0x000ea200000e0000 */
[----:B------:R-:W-:Y:S01]  /*08a0*/  NOP ;  /* 0x0000000000007918 */ /* 0x000fe20000000000 */
[----:B--2---:R-:W-:-:S13]  /*08b0*/  ISETP.NE.AND P0, PT, R2, 0x3, PT ;  /* 0x000000030200780c */ /* 0x004fda0003f05270 */
[----:B------:R-:W-:Y:S05]  /*08c0*/  @P0 BRA `(.L_x_11) ;  /* 0x0000000000300947 */ /* 0x000fea0003800000 */
[----:B-1----:R-:W1:Y:S01]  /*08d0*/  S2UR UR4, SR_CgaCtaId ;  /* 0x00000000000479c3 */ /* 0x002e620000008800 */
[----:B------:R-:W-:Y:S01]  /*08e0*/  UMOV UR6, 0x400 ;  /* 0x0000040000067882 */ /* 0x000fe20000000000 */
[----:B------:R-:W-:Y:S01]  /*08f0*/  UMOV UR5, 0x20 ;  /* 0x0000002000057882 */ /* 0x000fe20000000000 */
[----:B------:R-:W-:Y:S01]  /*0900*/  ELECT P0, URZ, PT ;  /* 0x0000000000ff782f */ /* 0x000fe20003800000 */
[----:B-1----:R-:W-:Y:S02]  /*0910*/  ULEA UR6, UR4, UR6, 0x18 ;  /* 0x0000000604067291 */ /* 0x002fe4000f8ec0ff */
[----:B------:R-:W-:-:S04]  /*0920*/  UIADD3 UR4, UPT, UPT, -UR5, 0x100000, URZ ;  /* 0x0010000005047890 */ /* 0x000fc8000fffe1ff */
[----:B------:R-:W-:Y:S02]  /*0930*/  USHF.L.U32 UR5, UR4, 0xb, URZ ;  /* 0x0000000b04057899 */ /* 0x000fe400080006ff */
[----:B------:R-:W-:Y:S01]  /*0940*/  USHF.L.U32 UR4, UR4, 0x1, URZ ;  /* 0x0000000104047899 */ /* 0x000fe200080006ff */
[----:B------:R-:W1:Y:S11]  /*0950*/  FENCE.VIEW.ASYNC.S ;  /* 0x00000000000073c6 */ /* 0x000e760000000000 */
[----:B-1----:R2:W1:Y:S01]  /*0960*/  SYNCS.EXCH.64 URZ, [UR6+0xb0], UR4 ;  /* 0x0000b00406ff75b2 */ /* 0x0024620008000100 */
[----:B------:R2:W1:Y:S02]  /*0970*/  SYNCS.EXCH.64 URZ, [UR6+0xb8], UR4 ;  /* 0x0000b80406ff75b2 */ /* 0x0004640008000100 */
[----:B--2---:R-:W-:Y:S01]  /*0980*/  NOP ;  /* 0x0000000000007918 */ /* 0x004fe20000000000 */
.L_x_11:
[----:B------:R-:W2:Y:S01]  /*0990*/  SHFL.IDX PT, R2, R95, RZ, 0x1f ;  /* 0x00001fff5f027589 */ /* 0x000ea200000e0000 */
[----:B------:R-:W-:Y:S01]  /*09a0*/  NOP ;  /* 0x0000000000007918 */ /* 0x000fe20000000000 */
[----:B--2---:R-:W-:-:S13]  /*09b0*/  ISETP.NE.AND P0, PT, R2, 0x4, PT ;  /* 0x000000040200780c */ /* 0x004fda0003f05270 */
[----:B------:R-:W-:Y:S05]  /*09c0*/  @P0 BRA `(.L_x_12) ;  /* 0x0000000000440947 */ /* 0x000fea0003800000 */
[----:B-1----:R-:W1:Y:S01]  /*09d0*/  S2UR UR6, SR_CgaCtaId ;  /* 0x00000000000679c3 */ /* 0x002e620000008800 */
[----:B------:R-:W-:Y:S01]  /*09e0*/  UMOV UR4, 0x100 ;  /* 0x0000010000047882 */ /* 0x000fe20000000000 */
[----:B------:R-:W-:Y:S01]  /*09f0*/  UMOV UR5, 0x400 ;  /* 0x0000040000057882 */ /* 0x000fe20000000000 */
[----:B------:R-:W-:Y:S01]  /*0a00*/  USEL UR4, UR4, 0xe0, UP2 ;  /* 0x000000e004047887 */ /* 0x000fe20009000000 */
[----:B------:R-:W-:Y:S01]  /*0a10*/  UMOV UR8, 0x1 ;  /* 0x0000000100087882 */ /* 0x000fe20000000000 */
[----:B------:R-:W-:Y:S01]  /*0a20*/  ELECT P0, URZ, PT ;  /* 0x0000000000ff782f */ /* 0x000fe20003800000 */
[----:B------:R-:W-:-:S04]  /*0a30*/  UIADD3 UR8, UPT, UPT, -UR8, 0x100000, URZ ;  /* 0x0010000008087890 */ /* 0x000fc8000fffe1ff */
[----:B------:R-:W-:Y:S02]  /*0a40*/  USHF.L.U32 UR9, UR8, 0xb, URZ ;  /* 0x0000000b08097899 */ /* 0x000fe400080006ff */
[----:B------:R-:W-:Y:S02]  /*0a50*/  USHF.L.U32 UR8, UR8, 0x1, URZ ;  /* 0x0000000108087899 */ /* 0x000fe400080006ff */
[----:B-1----:R-:W-:Y:S02]  /*0a60*/  ULEA UR6, UR6, UR5, 0x18 ;  /* 0x0000000506067291 */ /* 0x002fe4000f8ec0ff */
[----:B------:R-:W-:-:S04]  /*0a70*/  UIADD3 UR4, UPT, UPT, -UR4, 0x100000, URZ ;  /* 0x0010000004047890 */ /* 0x000fc8000fffe1ff */
[----:B------:R-:W-:Y:S02]  /*0a80*/  USHF.L.U32 UR5, UR4, 0xb, URZ ;  /* 0x0000000b04057899 */ /* 0x000fe400080006ff */
[----:B------:R-:W-:Y:S01]  /*0a90*/  USHF.L.U32 UR4, UR4, 0x1, URZ ;  /* 0x0000000104047899 */ /* 0x000fe200080006ff */
[----:B------:R-:W1:Y:S03]  /*0aa0*/  FENCE.VIEW.ASYNC.S ;  /* 0x00000000000073c6 */ /* 0x000e660000000000 */
[----:B-1----:R2:W1:Y:S08]  /*0ab0*/  SYNCS.EXCH.64 URZ, [UR6+0xc0], UR8 ;  /* 0x0000c00806ff75b2 */ /* 0x0024700008000100 */
[----:B------:R2:W1:Y:S02]  /*0ac0*/  SYNCS.EXCH.64 URZ, [UR6+0xc8], UR4 ;  /* 0x0000c80406ff75b2 */ /* 0x0004640008000100 */
[----:B--2---:R-:W-:Y:S01]  /*0ad0*/  NOP ;  /* 0x0000000000007918 */ /* 0x004fe20000000000 */
.L_x_12:
[----:B------:R-:W2:Y:S01]  /*0ae0*/  SHFL.IDX PT, R2, R95, RZ, 0x1f ;  /* 0x00001fff5f027589 */ /* 0x000ea200000e0000 */
[----:B------:R-:W1:Y:S01]  /*0af0*/  S2UR UR28, SR_CTAID.X ;  /* 0x00000000001c79c3 */ /* 0x000e620000002500 */
[----:B------:R-:W-:-:S07]  /*0b00*/  NOP ;  /* 0x0000000000007918 */ /* 0x000fce0000000000 */
[----:B------:R-:W1:Y:S01]  /*0b10*/  S2UR UR22, SR_CTAID.Y ;  /* 0x00000000001679c3 */ /* 0x000e620000002600 */
[----:B--2---:R-:W-:-:S13]  /*0b20*/  ISETP.NE.AND P0, PT, R2, 0x5, PT ;  /* 0x000000050200780c */ /* 0x004fda0003f05270 */
[----:B-1----:R-:W-:Y:S05]  /*0b30*/  @P0 BRA `(.L_x_13) ;  /* 0x0000000000480947 */ /* 0x002fea0003800000 */
[----:B------:R-:W1:Y:S01]  /*0b40*/  S2UR UR4, SR_CgaCtaId ;  /* 0x00000000000479c3 */ /* 0x000e620000008800 */
        /* <DEDUP_REMOVED lines=12> */
[----:B-1----:R1:W2:Y:S01]  /*0c10*/  SYNCS.EXCH.64 URZ, [UR4+0xd0], UR8 ;  /* 0x0000d00804ff75b2 */ /* 0x0022a20008000100 */
[----:B------:R1:W1:Y:S01]  /*0c20*/  SYNCS.EXCH.64 URZ, [UR4+0xe0], UR6 ;  /* 0x0000e00604ff75b2 */ /* 0x0002620008000100 */
[----:B------:R1:W1:Y:S01]  /*0c30*/  SYNCS.EXCH.64 URZ, [UR4+0xd8], UR8 ;  /* 0x0000d80804ff75b2 */ /* 0x0002620008000100 */
[----:B------:R1:W1:Y:S01]  /*0c40*/  SYNCS.EXCH.64 URZ, [UR4+0xe8], UR6 ;  /* 0x0000e80604ff75b2 */ /* 0x0002620008000100 */
[----:B------:R-:W-:Y:S01]  /*0c50*/  NOP ;  /* 0x0000000000007918 */ /* 0x000fe20000000000 */
.L_x_13:
[----:B------:R-:W-:-:S05]  /*0c60*/  CS2R.32 R89, SR_CgaSize ;  /* 0x0000000000597805 */ /* 0x000fca0000008a00 */
[----:B------:R-:W-:-:S05]  /*0c70*/  IMAD R89, R89, -0xa0, RZ ;  /* 0xffffff6059597824 */ /* 0x000fca00078e02ff */
[----:B------:R-:W-:-:S14]  /*0c80*/  R2UR UR5, R89 ;  /* 0x00000000590572ca */ /* 0x000fdc00000e0000 */
[----:B------:R-:W3:Y:S01]  /*0c90*/  LDCU UR5, c[0x0][UR5+0x2b0] ;  /* 0x00005600050577ac */ /* 0x000ee20008000800 */
[----:B------:R-:W-:Y:S02]  /*0ca0*/  I2FP.F32.U32 R5, UR28 ;  /* 0x0000001c00057c45 */ /* 0x000fe40008201000 */
[----:B------:R-:W-:-:S05]  /*0cb0*/  CS2R.32 R2, SR_CgaSize ;  /* 0x0000000000027805 */ /* 0x000fca0000008a00 */
[----:B------:R-:W-:-:S06]  /*0cc0*/  IMAD R2, R2, -0xa0, RZ ;  /* 0xffffff6002027824 */ /* 0x000fcc00078e02ff */
[----:B------:R-:W4:Y:S01]  /*0cd0*/  LDC R2, c[0x0][R2+0x2a0] ;  /* 0x0000a80002027b82 */ /* 0x000f220000000800 */
[----:B------:R-:W-:Y:S02]  /*0ce0*/  I2FP.F32.U32 R4, UR22 ;  /* 0x0000001600047c45 */ /* 0x000fe40008201000 */
[----:B------:R-:W-:-:S05]  /*0cf0*/  CS2R.32 R89, SR_CgaSize ;  /* 0x0000000000597805 */ /* 0x000fca0000008a00 */
[----:B------:R-:W-:-:S05]  /*0d00*/  IMAD R89, R89, -0xa0, RZ ;  /* 0xffffff6059597824 */ /* 0x000fca00078e02ff */
[----:B-1----:R-:W-:-:S14]  /*0d10*/  R2UR UR4, R89 ;  /* 0x00000000590472ca */ /* 0x002fdc00000e0000 */
[----:B------:R-:W1:Y:S01]  /*0d20*/  LDCU UR4, c[0x0][UR4+0x2b4] ;  /* 0x00005680040477ac */ /* 0x000e620008000800 */
[----:B------:R-:W-:Y:S01]  /*0d30*/  NOP ;  /* 0x0000000000007918 */ /* 0x000fe20000000000 */
[----:B------:R-:W2:Y:S01]  /*0d40*/  S2R R17, SR_CTAID.Z ;  /* 0x0000000000117919 */ /* 0x000ea20000002700 */
[----:B------:R-:W4:Y:S01]  /*0d50*/  LDCU UR18, c[0x0][0xc24] ;  /* 0x00018480ff1277ac */ /* 0x000f220008000800 */
[----:B------:R-:W-:-:S05]  /*0d60*/  CS2R.32 R3, SR_CgaSize ;  /* 0x0000000000037805 */ /* 0x000fca0000008a00 */
[----:B------:R-:W-:-:S06]  /*0d70*/  IMAD R3, R3, -0xa0, RZ ;  /* 0xffffff6003037824 */ /* 0x000fcc00078e02ff */
[----:B------:R-:W2:Y:S01]  /*0d80*/  LDC R3, c[0x0][R3+0x2a4] ;  /* 0x0000a90003037b82 */ /* 0x000ea20000000800 */
[----:B---3--:R-:W-:Y:S01]  /*0d90*/  FMUL R5, R5, UR5 ;  /* 0x0000000505057c20 */ /* 0x008fe20008400000 */
[----:B-1----:R-:W-:-:S03]  /*0da0*/  FMUL R4, R4, UR4 ;  /* 0x0000000404047c20 */ /* 0x002fc60008400000 */
[----:B------:R-:W1:Y:S01]  /*0db0*/  F2I.U32.TRUNC.NTZ R89, R5 ;  /* 0x0000000500597305 */ /* 0x000e62000020f000 */
[----:B----4-:R-:W-:-:S07]  /*0dc0*/  UISETP.GE.AND UP0, UPT, UR18, 0x1, UPT ;  /* 0x000000011200788c */ /* 0x010fce000bf06270 */
[----:B------:R-:W3:Y:S01]  /*0dd0*/  F2I.U32.TRUNC.NTZ R88, R4 ;  /* 0x0000000400587305 */ /* 0x000ee2000020f000 */
[----:B-1----:R-:W-:-:S05]  /*0de0*/  IADD3 R89, PT, PT, -R89, RZ, RZ ;  /* 0x000000ff59597210 */ /* 0x002fca0007ffe1ff */
[----:B------:R-:W-:Y:S01]  /*0df0*/  IMAD R89, R2, R89, UR28 ;  /* 0x0000001c02597e24 */ /* 0x000fe2000f8e0259 */
[----:B---3--:R-:W-:-:S05]  /*0e00*/  IADD3 R88, PT, PT, -R88, RZ, RZ ;  /* 0x000000ff58587210 */ /* 0x008fca0007ffe1ff */
[----:B--2---:R-:W-:Y:S01]  /*0e10*/  IMAD R88, R3, R88, UR22 ;  /* 0x0000001603587e24 */ /* 0x004fe2000f8e0258 */
[----:B------:R-:W-:Y:S06]  /*0e20*/  BAR.SYNC.DEFER_BLOCKING 0x0 ;  /* 0x0000000000007b1d */ /* 0x000fec0000010000 */
[----:B------:R-:W-:Y:S05]  /*0e30*/  BRA.U !UP0, `(.L_x_14) ;  /* 0x0000000108d47547 */ /* 0x000fea000b800000 */
[----:B------:R-:W1:Y:S01]  /*0e40*/  LDCU.128 UR24, c[0x0][0xc10] ;  /* 0x00018200ff1877ac */ /* 0x000e620008000c00 */
[----:B------:R-:W2:Y:S01]  /*0e50*/  LDCU UR14, c[0x0][0x370] ;  /* 0x00006e00ff0e77ac */ /* 0x000ea20008000800 */
[----:B------:R-:W3:Y:S01]  /*0e60*/  LDCU UR8, c[0x0][0x374] ;  /* 0x00006e80ff0877ac */ /* 0x000ee20008000800 */
[----:B------:R-:W4:Y:S01]  /*0e70*/  LDCU UR19, c[0x0][0xc0c] ;  /* 0x00018180ff1377ac */ /* 0x000f220008000800 */
[----:B------:R-:W4:Y:S01]  /*0e80*/  LDCU UR9, c[0x0][0xc20] ;  /* 0x00018400ff0977ac */ /* 0x000f220008000800 */
[----:B------:R-:W4:Y:S01]  /*0e90*/  LDCU.64 UR16, c[0x0][0xc28] ;  /* 0x00018500ff1077ac */ /* 0x000f220008000a00 */
[----:B-1----:R-:W-:Y:S02]  /*0ea0*/  UISETP.NE.AND UP0, UPT, UR26, 0x1, UPT ;  /* 0x000000011a00788c */ /* 0x002fe4000bf05270 */
[----:B---3--:R-:W-:Y:S02]  /*0eb0*/  UIMAD.WIDE.U32 UR4, UR8, UR27, URZ ;  /* 0x0000001b080472a5 */ /* 0x008fe4000f8e00ff */
[----:B--2---:R-:W-:-:S02]  /*0ec0*/  UIMAD.WIDE.U32 UR6, UR14, UR24, URZ ;  /* 0x000000180e0672a5 */ /* 0x004fc4000f8e00ff */
[----:B----4-:R-:W-:Y:S02]  /*0ed0*/  UISETP.NE.AND UP1, UPT, UR19, 0x1, UPT ;  /* 0x000000011300788c */ /* 0x010fe4000bf25270 */
[----:B------:R-:W-:Y:S01]  /*0ee0*/  UIMAD.WIDE.U32 UR10, UR22, UR27, URZ ;  /* 0x0000001b160a72a5 */ /* 0x000fe2000f8e00ff */
[----:B------:R-:W-:Y:S01]  /*0ef0*/  UMOV UR4, UR5 ;  /* 0x0000000500047c82 */ /* 0x000fe20008000000 */
[----:B------:R-:W-:Y:S02]  /*0f00*/  UISETP.NE.AND UP4, UPT, UR18, 0x1, UPT ;  /* 0x000000011200788c */ /* 0x000fe4000bf85270 */
[----:B------:R-:W-:-:S03]  /*0f10*/  @UP0 USHF.R.U32.HI UR8, URZ, UR9, UR4 ;  /* 0x00000009ff080299 */ /* 0x000fc60008011604 */
[----:B------:R-:W-:Y:S01]  /*0f20*/  UMOV UR6, UR11 ;  /* 0x0000000b00067c82 */ /* 0x000fe20008000000 */
[----:B------:R-:W-:Y:S01]  /*0f30*/  UMOV UR4, UR7 ;  /* 0x0000000700047c82 */ /* 0x000fe20008000000 */
[----:B------:R-:W-:Y:S02]  /*0f40*/  USHF.R.U32.HI UR10, URZ, UR9, UR6 ;  /* 0x00000009ff0a7299 */ /* 0x000fe40008011606 */
[----:B------:R-:W-:Y:S02]  /*0f50*/  @UP1 USHF.R.U32.HI UR14, URZ, UR25, UR4 ;  /* 0x00000019ff0e1299 */ /* 0x000fe40008011604 */
[----:B------:R-:W-:Y:S02]  /*0f60*/  UIMAD.WIDE.U32 UR4, UR8, UR16, URZ ;  /* 0x00000010080472a5 */ /* 0x000fe4000f8e00ff */
[----:B------:R-:W-:Y:S02]  /*0f70*/  UIMAD.WIDE.U32 UR12, UR28, UR24, URZ ;  /* 0x000000181c0c72a5 */ /* 0x000fe4000f8e00ff */
[----:B------:R-:W-:-:S03]  /*0f80*/  UIMAD.WIDE.U32 UR6, UR14, UR16, URZ ;  /* 0x000000100e0672a5 */ /* 0x000fc6000f8e00ff */
[----:B------:R-:W-:Y:S02]  /*0f90*/  UMOV UR4, UR5 ;  /* 0x0000000500047c82 */ /* 0x000fe40008000000 */
[----:B------:R-:W-:Y:S01]  /*0fa0*/  @UP4 USHF.R.U32.HI UR8, URZ, UR17, UR4 ;  /* 0x00000011ff084299 */ /* 0x000fe20008011604 */
[----:B------:R-:W-:Y:S02]  /*0fb0*/  UMOV UR9, UR13 ;  /* 0x0000000d00097c82 */ /* 0x000fe40008000000 */
[----:B------:R-:W-:Y:S01]  /*0fc0*/  UMOV UR4, UR7 ;  /* 0x0000000700047c82 */ /* 0x000fe20008000000 */
[----:B------:R-:W-:Y:S02]  /*0fd0*/  USHF.R.U32.HI UR25, URZ, UR25, UR9 ;  /* 0x00000019ff197299 */ /* 0x000fe40008011609 */
[----:B------:R-:W-:Y:S02]  /*0fe0*/  @UP4 USHF.R.U32.HI UR14, URZ, UR17, UR4 ;  /* 0x00000011ff0e4299 */ /* 0x000fe40008011604 */
[----:B------:R-:W-:-:S02]  /*0ff0*/  USEL UR9, UR22, UR10, !UP0 ;  /* 0x0000000a16097287 */ /* 0x000fc4000c000000 */
[----:B------:R-:W-:Y:S02]  /*1000*/  UIMAD UR4, UR8, UR18, URZ ;  /* 0x00000012080472a4 */ /* 0x000fe4000f8e02ff */
[----:B------:R-:W-:Y:S02]  /*1010*/  USEL UR6, UR28, UR25, !UP1 ;  /* 0x000000191c067287 */ /* 0x000fe4000c800000 */
[----:B------:R-:W-:Y:S02]  /*1020*/  UISETP.GE.AND UP0, UPT, UR9, UR4, UPT ;  /* 0x000000040900728c */ /* 0x000fe4000bf06270 */
[----:B------:R-:W-:Y:S02]  /*1030*/  UIMAD.WIDE.U32 UR4, UR9, UR16, URZ ;  /* 0x00000010090472a5 */ /* 0x000fe4000f8e00ff */
[----:B------:R-:W-:Y:S02]  /*1040*/  UIMAD UR7, UR14, UR18, URZ ;  /* 0x000000120e0772a4 */ /* 0x000fe4000f8e02ff */
[----:B------:R-:W-:-:S02]  /*1050*/  UIMAD.WIDE.U32 UR10, UR6, UR16, URZ ;  /* 0x00000010060a72a5 */ /* 0x000fc4000f8e00ff */
[----:B------:R-:W-:Y:S01]  /*1060*/  UISETP.GE.OR UP0, UPT, UR6, UR7, UP0 ;  /* 0x000000070600728c */ /* 0x000fe20008706670 */
[----:B------:R-:W-:Y:S01]  /*1070*/  UMOV UR4, UR5 ;  /* 0x0000000500047c82 */ /* 0x000fe20008000000 */
[----:B------:R-:W-:Y:S02]  /*1080*/  UIADD3 UR8, UPT, UPT, -UR9, URZ, URZ ;  /* 0x000000ff09087290 */ /* 0x000fe4000fffe1ff */
[----:B------:R-:W-:Y:S02]  /*1090*/  USHF.R.U32.HI UR4, URZ, UR17, UR4 ;  /* 0x00000011ff047299 */ /* 0x000fe40008011604 */
[----:B------:R-:W-:Y:S02]  /*10a0*/  UIMAD UR22, UR26, UR8, UR22 ;  /* 0x000000081a1672a4 */ /* 0x000fe4000f8e0216 */
[----:B------:R-:W-:Y:S02]  /*10b0*/  USEL UR7, UR9, UR4, !UP4 ;  /* 0x0000000409077287 */ /* 0x000fe4000e000000 */
[----:B------:R-:W-:Y:S01]  /*10c0*/  UIADD3 UR10, UPT, UPT, -UR6, URZ, URZ ;  /* 0x000000ff060a7290 */ /* 0x000fe2000fffe1ff */
[----:B------:R-:W-:-:S02]  /*10d0*/  @!UP0 UMOV UR4, UR11 ;  /* 0x0000000b00048c82 */ /* 0x000fc40008000000 */
[----:B------:R-:W-:Y:S02]  /*10e0*/  @!UP0 USHF.R.U32.HI UR5, URZ, UR17, UR4 ;  /* 0x00000011ff058299 */ /* 0x000fe40008011604 */
[----:B------:R-:W-:Y:S02]  /*10f0*/  UIADD3 UR4, UPT, UPT, -UR7, URZ, URZ ;  /* 0x000000ff07047290 */ /* 0x000fe4000fffe1ff */
[----:B------:R-:W-:Y:S02]  /*1100*/  @!UP0 USEL UR5, UR6, UR5, !UP4 ;  /* 0x0000000506058287 */ /* 0x000fe4000e000000 */
[----:B------:R-:W-:Y:S02]  /*1110*/  UIMAD UR8, UR18, UR4, UR9 ;  /* 0x00000004120872a4 */ /* 0x000fe4000f8e0209 */
[----:B------:R-:W-:Y:S02]  /*1120*/  @!UP0 UIADD3 UR4, UPT, UPT, UR7, -UR5, URZ ;  /* 0x8000000507048290 */ /* 0x000fe4000fffe0ff */
[----:B------:R-:W-:-:S02]  /*1130*/  @!UP0 UIMAD UR8, UR8, UR14, UR5 ;  /* 0x0000000e080882a4 */ /* 0x000fc4000f8e0205 */
[----:B------:R-:W-:Y:S02]  /*1140*/  @!UP0 UIMAD UR9, UR4, UR18, UR6 ;  /* 0x00000012040982a4 */ /* 0x000fe4000f8e0206 */
[----:B------:R-:W-:Y:S02]  /*1150*/  UIMAD UR4, UR19, UR10, UR28 ;  /* 0x0000000a130472a4 */ /* 0x000fe4000f8e021c */
[----:B------:R-:W-:Y:S01]  /*1160*/  UIMAD UR22, UR9, UR26, UR22 ;  /* 0x0000001a091672a4 */ /* 0x000fe2000f8e0216 */
[----:B------:R-:W-:Y:S02]  /*1170*/  @!UP0 UMOV UR6, UR8 ;  /* 0x0000000800068c82 */ /* 0x000fe40008000000 */
[----:B------:R-:W-:-:S12]  /*1180*/  UIMAD UR28, UR6, UR19, UR4 ;  /* 0x00000013061c72a4 */ /* 0x000fd8000f8e0204 */
.L_x_14:
[----:B------:R-:W1:Y:S02]  /*1190*/  LDCU UR4, c[0x0][0xc30] ;  /* 0x00018600ff0477ac */ /* 0x000e640008000800 */
[----:B-1----:R-:W-:-:S09]  /*11a0*/  UISETP.NE.AND UP0, UPT, UR4, 0x1, UPT ;  /* 0x000000010400788c */ /* 0x002fd2000bf05270 */
[----:B------:R-:W-:Y:S05]  /*11b0*/  BRA.U UP0, `(.L_x_15) ;  /* 0x0000000100447547 */ /* 0x000fea000b800000 */
[----:B------:R-:W1:Y:S01]  /*11c0*/  LDCU.128 UR8, c[0x0][0xc10] ;  /* 0x00018200ff0877ac */ /* 0x000e620008000c00 */
[----:B------:R-:W2:Y:S01]  /*11d0*/  LDCU UR12, c[0x0][0xc0c] ;  /* 0x00018180ff0c77ac */ /* 0x000ea20008000800 */
[----:B------:R-:W3:Y:S01]  /*11e0*/  LDCU UR13, c[0x0][0xc20] ;  /* 0x00018400ff0d77ac */ /* 0x000ee20008000800 */
[----:B-1----:R-:W-:Y:S02]  /*11f0*/  UIMAD.WIDE.U32 UR6, UR28, UR8, URZ ;  /* 0x000000081c0672a5 */ /* 0x002fe4000f8e00ff */
[----:B------:R-:W-:Y:S02]  /*1200*/  UIMAD.WIDE.U32 UR4, UR22, UR11, URZ ;  /* 0x0000000b160472a5 */ /* 0x000fe4000f8e00ff */
[----:B--2---:R-:W-:Y:S02]  /*1210*/  UISETP.NE.AND UP1, UPT, UR12, 0x1, UPT ;  /* 0x000000010c00788c */ /* 0x004fe4000bf25270 */
[----:B------:R-:W-:Y:S01]  /*1220*/  UISETP.NE.AND UP0, UPT, UR10, 0x1, UPT ;  /* 0x000000010a00788c */ /* 0x000fe2000bf05270 */
[----:B------:R-:W-:-:S02]  /*1230*/  UMOV UR6, UR7 ;  /* 0x0000000700067c82 */ /* 0x000fc40008000000 */
[----:B------:R-:W-:Y:S01]  /*1240*/  UMOV UR4, UR5 ;  /* 0x0000000500047c82 */ /* 0x000fe20008000000 */
[----:B------:R-:W-:Y:S02]  /*1250*/  USHF.R.U32.HI UR6, URZ, UR9, UR6 ;  /* 0x00000009ff067299 */ /* 0x000fe40008011606 */
[----:B---3--:R-:W-:Y:S02]  /*1260*/  USHF.R.U32.HI UR4, URZ, UR13, UR4 ;  /* 0x0000000dff047299 */ /* 0x008fe40008011604 */
[----:B------:R-:W-:Y:S02]  /*1270*/  USEL UR5, UR28, UR6, !UP1 ;  /* 0x000000061c057287 */ /* 0x000fe4000c800000 */
[----:B------:R-:W-:-:S04]  /*1280*/  USEL UR4, UR22, UR4, !UP0 ;  /* 0x0000000416047287 */ /* 0x000fc8000c000000 */
[----:B------:R-:W-:Y:S02]  /*1290*/  UIADD3 UR6, UPT, UPT, UR5, -UR4, URZ ;  /* 0x8000000405067290 */ /* 0x000fe4000fffe0ff */
[----:B------:R-:W-:Y:S02]  /*12a0*/  UIADD3 UR4, UPT, UPT, -UR5, UR4, URZ ;  /* 0x0000000405047290 */ /* 0x000fe4000fffe1ff */
[----:B------:R-:W-:Y:S02]  /*12b0*/  UIMAD UR22, UR6, UR10, UR22 ;  /* 0x0000000a061672a4 */ /* 0x000fe4000f8e0216 */
[----:B------:R-:W-:-:S12]  /*12c0*/  UIMAD UR28, UR4, UR12, UR28 ;  /* 0x0000000c041c72a4 */ /* 0x000fd8000f8e021c */
.L_x_15:
[----:B------:R-:W-:Y:S01]  /*12d0*/  BAR.SYNC.DEFER_BLOCKING 0x0 ;  /* 0x0000000000007b1d */ /* 0x000fe20000010000 */
[----:B------:R-:W-:Y:S01]  /*12e0*/  UISETP.NE.AND UP0, UPT, UR15, 0x2, UPT ;  /* 0x000000020f00788c */ /* 0x000fe2000bf05270 */
[----:B------:R-:W-:Y:S02]  /*12f0*/  ISETP.NE.OR P2, PT, R0, 0x2, !P2 ;  /* 0x000000020000780c */ /* 0x000fe40005745670 */
[----:B------:R-:W-:Y:S02]  /*1300*/  LOP3.LUT R0, R99, 0x1f, RZ, 0xc0, !PT ;  /* 0x0000001f63007812 */ /* 0x000fe400078ec0ff */
[----:B------:R-:W1:Y:S04]  /*1310*/  LDCU UR39, c[0x0][0xc24] ;  /* 0x00018480ff2777ac */ /* 0x000e680008000800 */
[----:B------:R-:W-:Y:S05]  /*1320*/  BRA.U UP0, `(.L_x_16) ;  /* 0x0000002100147547 */ /* 0x000fea000b800000 */
[----:B------:R-:W2:Y:S01]  /*1330*/  LDCU UR7, c[0x0][0x394] ;  /* 0x00007280ff0777ac */ /* 0x000ea20008000800 */
[----:B------:R-:W-:Y:S01]  /*1340*/  PLOP3.LUT P1, PT, PT, PT, UP2, 0x80, 0x8 ;  /* 0x000000000008781c */ /* 0x000fe20003f2f028 */
[----:B------:R-:W-:Y:S01]  /*1350*/  IMAD.MOV.U32 R2, RZ, RZ, RZ ;  /* 0x000000ffff027224 */ /* 0x000fe200078e00ff */
[----:B------:R-:W-:Y:S01]  /*1360*/  ISETP.EQ.OR P3, PT, R0, RZ, P2 ;  /* 0x000000ff0000720c */ /* 0x000fe20001762670 */
[----:B------:R-:W3:Y:S01]  /*1370*/  LDCU UR6, c[0x0][0x5d8] ;  /* 0x0000bb00ff0677ac */ /* 0x000ee20008000800 */
[----:B------:R-:W-:Y:S01]  /*1380*/  PLOP3.LUT P1, PT, P1, PT, PT, 0x8, 0x80 ;  /* 0x000000000080781c */ /* 0x000fe20000f2e170 */
[----:B------:R-:W4:Y:S01]  /*1390*/  LDCU UR62, c[0x0][0x370] ;  /* 0x00006e00ff3e77ac */ /* 0x000f220008000800 */
[----:B------:R-:W1:Y:S01]  /*13a0*/  LDCU.64 UR54, c[0x0][0x348] ;  /* 0x00006900ff3677ac */ /* 0x000e620008000a00 */
[----:B------:R-:W1:Y:S01]  /*13b0*/  LDCU UR61, c[0x0][0x374] ;  /* 0x00006e80ff3d77ac */ /* 0x000e620008000800 */
[----:B--2---:R-:W-:Y:S02]  /*13c0*/  UIADD3 UR5, UPT, UPT, UR7, 0x3f, URZ ;  /* 0x0000003f07057890 */ /* 0x004fe4000fffe0ff */
[----:B---3--:R-:W-:-:S02]  /*13d0*/  UIADD3 UR6, UPT, UPT, UR6, 0x3f, URZ ;  /* 0x0000003f06067890 */ /* 0x008fc4000fffe0ff */
[----:B------:R-:W-:Y:S02]  /*13e0*/  USHF.R.S32.HI UR4, URZ, 0x1f, UR5 ;  /* 0x0000001fff047899 */ /* 0x000fe40008011405 */
[----:B------:R-:W-:Y:S02]  /*13f0*/  UIADD3 UR66, UPT, UPT, UR7, 0x7e, URZ ;  /* 0x0000007e07427890 */ /* 0x000fe4000fffe0ff */
[----:B------:R-:W-:Y:S02]  /*1400*/  ULEA.HI UR4, UR4, UR5, URZ, 0x6 ;  /* 0x0000000504047291 */ /* 0x000fe4000f8f30ff */
[----:B------:R-:W-:Y:S02]  /*1410*/  UIADD3 UR5, UPT, UPT, UR7, -0x1, URZ ;  /* 0xffffffff07057890 */ /* 0x000fe4000fffe0ff */
[----:B------:R-:W-:Y:S02]  /*1420*/  USHF.R.S32.HI UR64, URZ, 0x6, UR4 ;  /* 0x00000006ff407899 */ /* 0x000fe40008011404 */
[----:B------:R-:W-:-:S02]  /*1430*/  UISETP.GE.U32.AND UP1, UPT, UR5, -0x7f, UPT ;  /* 0xffffff810500788c */ /* 0x000fc4000bf26070 */
[----:B------:R-:W-:Y:S02]  /*1440*/  UISETP.LT.U32.AND UP0, UPT, UR64, 0x8, UPT ;  /* 0x000000084000788c */ /* 0x000fe4000bf01070 */
[----:B------:R-:W-:Y:S02]  /*1450*/  USHF.R.S32.HI UR4, URZ, 0x1f, UR6 ;  /* 0x0000001fff047899 */ /* 0x000fe40008011406 */
[----:B------:R-:W-:Y:S02]  /*1460*/  USEL UR63, UR64, 0x8, UP0 ;  /* 0x00000008403f7887 */ /* 0x000fe40008000000 */
[----:B------:R-:W-:Y:S02]  /*1470*/  ULEA.HI UR4, UR4, UR6, URZ, 0x6 ;  /* 0x0000000604047291 */ /* 0x000fe4000f8f30ff */
[----:B------:R-:W-:Y:S02]  /*1480*/  UIADD3 UR51, UPT, UPT, UR63, -0x1, URZ ;  /* 0xffffffff3f337890 */ /* 0x000fe4000fffe0ff */
[----:B------:R-:W-:-:S02]  /*1490*/  @UP1 UIADD3 UR51, UPT, UPT, UR63, URZ, URZ ;  /* 0x000000ff3f331290 */ /* 0x000fc4000fffe0ff */
[----:B------:R-:W-:Y:S02]  /*14a0*/  USHF.R.S32.HI UR60, URZ, 0x6, UR4 ;  /* 0x00000006ff3c7899 */ /* 0x000fe40008011404 */
[----:B------:R-:W-:Y:S02]  /*14b0*/  UIADD3 UR65, UPT, UPT, UR64, -UR63, URZ ;  /* 0x8000003f40417290 */ /* 0x000fe4000fffe0ff */
[----:B------:R-:W-:Y:S01]  /*14c0*/  UIADD3 UR51, UPT, UPT, UR51, 0x1, URZ ;  /* 0x0000000133337890 */ /* 0x000fe2000fffe0ff */
[----:B------:R-:W-:Y:S01]  /*14d0*/  UMOV UR36, 0x1 ;  /* 0x0000000100247882 */ /* 0x000fe20000000000 */
[----:B-1--4-:R-:W-:-:S10]  /*14e0*/  UMOV UR38, URZ ;  /* 0x000000ff00267c82 */ /* 0x012fd40008000000 */
.L_x_32:
[----:B------:R-:W-:Y:S01]  /*14f0*/  IMAD.U32 R4, RZ, RZ, UR60 ;  /* 0x0000003cff047e24 */ /* 0x000fe2000f8e00ff */
[----:B------:R-:W1:Y:S04]  /*1500*/  LDCU UR59, c[0x0][0x5dc] ;  /* 0x0000bb80ff3b77ac */ /* 0x000e680008000800 */
[-C--:B------:R-:W-:Y:S01]  /*1510*/  IABS R0, R4.reuse ;  /* 0x0000000400007213 */ /* 0x080fe20000000000 */
[----:B------:R-:W2:Y:S01]  /*1520*/  LDCU UR50, c[0x0][0x5e0] ;  /* 0x0000bc00ff3277ac */ /* 0x000ea20008000800 */
[----:B------:R-:W-:Y:S02]  /*1530*/  IABS R4, R4 ;  /* 0x0000000400047213 */ /* 0x000fe40000000000 */
[----:B------:R-:W-:Y:S01]  /*1540*/  R2UR UR6, R0 ;  /* 0x00000000000672ca */ /* 0x000fe200000e0000 */
[----:B------:R-:W-:Y:S01]  /*1550*/  UMOV UR37, 0x400 ;  /* 0x0000040000257882 */ /* 0x000fe20000000000 */
[----:B------:R-:W-:Y:S01]  /*1560*/  USHF.L.U32 UR42, UR28, 0x7, URZ ;  /* 0x000000071c2a7899 */ /* 0x000fe200080006ff */
[----:B------:R-:W-:Y:S01]  /*1570*/  UMOV UR19, URZ ;  /* 0x000000ff00137c82 */ /* 0x000fe20008000000 */
[----:B-1----:R-:W-:-:S09]  /*1580*/  IMAD.U32 R3, RZ, RZ, UR59 ;  /* 0x0000003bff037e24 */ /* 0x002fd2000f8e00ff */
[----:B------:R-:W1:Y:S08]  /*1590*/  I2F.RP R6, UR6 ;  /* 0x0000000600067d06 */ /* 0x000e700008209400 */
[----:B-1----:R-:W1:Y:S02]  /*15a0*/  MUFU.RCP R5, R6 ;  /* 0x0000000600057308 */ /* 0x002e640000001000 */
[----:B-1----:R-:W-:-:S06]  /*15b0*/  VIADD R5, R5, 0xffffffe ;  /* 0x0ffffffe05057836 */ /* 0x002fcc0000000000 */
[----:B------:R-:W1:Y:S02]  /*15c0*/  F2I.FTZ.U32.TRUNC.NTZ R0, R5 ;  /* 0x0000000500007305 */ /* 0x000e64000021f000 */
[----:B-1----:R-:W-:Y:S02]  /*15d0*/  R2UR UR5, R0 ;  /* 0x00000000000572ca */ /* 0x002fe400000e0000 */
[----:B------:R-:W-:Y:S01]  /*15e0*/  IABS R0, R3 ;  /* 0x0000000300007213 */ /* 0x000fe20000000000 */
[----:B------:R-:W-:-:S03]  /*15f0*/  IMAD.U32 R3, RZ, RZ, UR22 ;  /* 0x00000016ff037e24 */ /* 0x000fc6000f8e00ff */
[----:B------:R-:W-:Y:S01]  /*1600*/  R2UR UR8, R0 ;  /* 0x00000000000872ca */ /* 0x000fe200000e0000 */
[----:B------:R-:W-:Y:S01]  /*1610*/  IMAD.MOV R0, RZ, RZ, -R4 ;  /* 0x000000ffff007224 */ /* 0x000fe200078e0a04 */
[----:B------:R-:W-:-:S04]  /*1620*/  IABS R3, R3 ;  /* 0x0000000300037213 */ /* 0x000fc80000000000 */
[----:B------:R-:W-:Y:S01]  /*1630*/  R2UR UR9, R3 ;  /* 0x00000000030972ca */ /* 0x000fe200000e0000 */
[----:B------:R-:W-:-:S04]  /*1640*/  UIADD3 UR4, UPT, UPT, URZ, -UR5, URZ ;  /* 0x80000005ff047290 */ /* 0x000fc8000fffe0ff */
[----:B------:R-:W-:Y:S02]  /*1650*/  UIMAD UR7, UR4, UR6, URZ ;  /* 0x00000006040772a4 */ /* 0x000fe4000f8e02ff */
[----:B------:R-:W1:Y:S01]  /*1660*/  I2F.RP R3, UR8 ;  /* 0x0000000800037d06 */ /* 0x000e620008209400 */
[----:B------:R-:W-:Y:S02]  /*1670*/  UMOV UR4, URZ ;  /* 0x000000ff00047c82 */ /* 0x000fe40008000000 */
[----:B------:R-:W-:Y:S02]  /*1680*/  UIMAD.WIDE.U32 UR4, UR5, UR7, UR4 ;  /* 0x00000007050472a5 */ /* 0x000fe4000f8e0004 */
[----:B------:R-:W-:-:S05]  /*1690*/  R2UR UR7, R0 ;  /* 0x00000000000772ca */ /* 0x000fca00000e0000 */
[----:B------:R-:W-:Y:S02]  /*16a0*/  UMOV UR4, UR5 ;  /* 0x0000000500047c82 */ /* 0x000fe40008000000 */
[----:B------:R-:W-:Y:S01]  /*16b0*/  UIMAD.WIDE.U32 UR4, UR4, UR9, URZ ;  /* 0x00000009040472a5 */ /* 0x000fe2000f8e00ff */
[----:B-1----:R-:W1:Y:S06]  /*16c0*/  MUFU.RCP R3, R3 ;  /* 0x0000000300037308 */ /* 0x002e6c0000001000 */
[----:B------:R-:W-:Y:S02]  /*16d0*/  UMOV UR4, UR5 ;  /* 0x0000000500047c82 */ /* 0x000fe40008000000 */
[----:B------:R-:W-:-:S04]  /*16e0*/  UIMAD UR5, UR4, UR7, UR9 ;  /* 0x00000007040572a4 */ /* 0x000fc8000f8e0209 */
[----:B------:R-:W-:Y:S01]  /*16f0*/  UISETP.GT.U32.AND UP0, UPT, UR6, UR5, UPT ;  /* 0x000000050600728c */ /* 0x000fe2000bf04070 */
[----:B-1----:R-:W-:-:S10]  /*1700*/  VIADD R4, R3, 0xffffffe ;  /* 0x0ffffffe03047836 */ /* 0x002fd40000000000 */
[----:B------:R-:W-:Y:S01]  /*1710*/  @!UP0 UIADD3 UR5, UPT, UPT, UR5, -UR6, URZ ;  /* 0x8000000605058290 */ /* 0x000fe2000fffe0ff */
[----:B------:R-:W1:Y:S01]  /*1720*/  F2I.FTZ.U32.TRUNC.NTZ R0, R4 ;  /* 0x0000000400007305 */ /* 0x000e62000021f000 */
[----:B------:R-:W-:Y:S02]  /*1730*/  @!UP0 UIADD3 UR4, UPT, UPT, UR4, 0x1, URZ ;  /* 0x0000000104048890 */ /* 0x000fe4000fffe0ff */
[----:B------:R-:W-:Y:S02]  /*1740*/  UISETP.GE.U32.AND UP1, UPT, UR5, UR6, UPT ;  /* 0x000000060500728c */ /* 0x000fe4000bf26070 */
[----:B------:R-:W-:-:S04]  /*1750*/  ULOP3.LUT UR5, UR22, UR60, URZ, 0x3c, !UPT ;  /* 0x0000003c16057292 */ /* 0x000fc8000f8e3cff */
[----:B------:R-:W-:-:S05]  /*1760*/  UISETP.GE.AND UP0, UPT, UR5, URZ, UPT ;  /* 0x000000ff0500728c */ /* 0x000fca000bf06270 */
[----:B------:R-:W-:Y:S01]  /*1770*/  @UP1 UIADD3 UR4, UPT, UPT, UR4, 0x1, URZ ;  /* 0x0000000104041890 */ /* 0x000fe2000fffe0ff */
[----:B-1----:R-:W-:Y:S01]  /*1780*/  R2UR UR5, R0 ;  /* 0x00000000000572ca */ /* 0x002fe200000e0000 */
[----:B------:R-:W-:Y:S01]  /*1790*/  UISETP.NE.AND UP1, UPT, UR60, URZ, UPT ;  /* 0x000000ff3c00728c */ /* 0x000fe2000bf25270 */
[----:B--2---:R-:W-:-:S04]  /*17a0*/  IMAD.U32 R0, RZ, RZ, UR50 ;  /* 0x00000032ff007e24 */ /* 0x004fc8000f8e00ff */
[----:B------:R-:W-:Y:S01]  /*17b0*/  UMOV UR7, UR4 ;  /* 0x0000000400077c82 */ /* 0x000fe20008000000 */
[----:B------:R-:W-:Y:S01]  /*17c0*/  IABS R0, R0 ;  /* 0x0000000000007213 */ /* 0x000fe20000000000 */
[----:B------:R-:W-:-:S03]  /*17d0*/  @!UP0 UIADD3 UR7, UPT, UPT, -UR7, URZ, URZ ;  /* 0x000000ff07078290 */ /* 0x000fc6000fffe1ff */
[----:B------:R-:W-:Y:S01]  /*17e0*/  R2UR UR9, R0 ;  /* 0x00000000000972ca */ /* 0x000fe200000e0000 */
[----:B------:R-:W-:Y:S02]  /*17f0*/  @!UP1 ULOP3.LUT UR7, URZ, UR60, URZ, 0x33, !UPT ;  /* 0x0000003cff079292 */ /* 0x000fe4000f8e33ff */
[----:B------:R-:W-:-:S04]  /*1800*/  UIADD3 UR4, UPT, UPT, URZ, -UR5, URZ ;  /* 0x80000005ff047290 */ /* 0x000fc8000fffe0ff */
[----:B------:R-:W-:Y:S01]  /*1810*/  IMAD.U32 R3, RZ, RZ, UR7 ;  /* 0x00000007ff037e24 */ /* 0x000fe2000f8e00ff */
[----:B------:R-:W-:-:S03]  /*1820*/  UIMAD UR6, UR4, UR8, URZ ;  /* 0x00000008040672a4 */ /* 0x000fc6000f8e02ff */
[----:B------:R-:W-:Y:S01]  /*1830*/  UMOV UR4, URZ ;  /* 0x000000ff00047c82 */ /* 0x000fe20008000000 */
[----:B------:R-:W-:Y:S01]  /*1840*/  IABS R3, R3 ;  /* 0x0000000300037213 */ /* 0x000fe20000000000 */
[----:B------:R-:W-:-:S03]  /*1850*/  UIMAD.WIDE.U32 UR4, UR5, UR6, UR4 ;  /* 0x00000006050472a5 */ /* 0x000fc6000f8e0004 */
[----:B------:R-:W-:Y:S02]  /*1860*/  R2UR UR10, R3 ;  /* 0x00000000030a72ca */ /* 0x000fe400000e0000 */
[----:B------:R-:W1:Y:S02]  /*1870*/  I2F.RP R3, UR9 ;  /* 0x0000000900037d06 */ /* 0x000e640008209400 */
[----:B------:R-:W-:-:S09]  /*1880*/  UMOV UR4, UR5 ;  /* 0x0000000500047c82 */ /* 0x000fd20008000000 */
[----:B------:R-:W-:Y:S01]  /*1890*/  UIMAD.WIDE.U32 UR4, UR4, UR10, URZ ;  /* 0x0000000a040472a5 */ /* 0x000fe2000f8e00ff */
[----:B-1----:R-:W1:Y:S06]  /*18a0*/  MUFU.RCP R0, R3 ;  /* 0x0000000300007308 */ /* 0x002e6c0000001000 */
[----:B------:R-:W-:Y:S02]  /*18b0*/  UMOV UR4, UR5 ;  /* 0x0000000500047c82 */ /* 0x000fe40008000000 */
[----:B------:R-:W-:-:S04]  /*18c0*/  UIADD3 UR5, UPT, UPT, -UR4, URZ, URZ ;  /* 0x000000ff04057290 */ /* 0x000fc8000fffe1ff */
[----:B------:R-:W-:-:S04]  /*18d0*/  UIMAD UR5, UR8, UR5, UR10 ;  /* 0x00000005080572a4 */ /* 0x000fc8000f8e020a */
[----:B------:R-:W-:Y:S01]  /*18e0*/  UISETP.GT.U32.AND UP0, UPT, UR8, UR5, UPT ;  /* 0x000000050800728c */ /* 0x000fe2000bf04070 */
[----:B-1----:R-:W-:Y:S02]  /*18f0*/  VIADD R0, R0, 0xffffffe ;  /* 0x0ffffffe00007836 */ /* 0x002fe40000000000 */
[----:B------:R-:W-:-:S04]  /*1900*/  IMAD.U32 R3, RZ, RZ, UR36 ;  /* 0x00000024ff037e24 */ /* 0x000fc8000f8e00ff */
[----:B------:R-:W1:Y:S04]  /*1910*/  F2I.FTZ.U32.TRUNC.NTZ R0, R0 ;  /* 0x0000000000007305 */ /* 0x000e68000021f000 */
[----:B------:R-:W-:Y:S01]  /*1920*/  @!UP0 UIADD3 UR5, UPT, UPT, UR5, -UR8, URZ ;  /* 0x8000000805058290 */ /* 0x000fe2000fffe0ff */
[----:B------:R-:W-:Y:S01]  /*1930*/  SHF.L.U32 R3, R3, 0x1f, RZ ;  /* 0x0000001f03037819 */ /* 0x000fe200000006ff */
[----:B------:R-:W-:Y:S02]  /*1940*/  @!UP0 UIADD3 UR4, UPT, UPT, UR4, 0x1, URZ ;  /* 0x0000000104048890 */ /* 0x000fe4000fffe0ff */
[----:B------:R-:W-:Y:S01]  /*1950*/  UISETP.GE.U32.AND UP1, UPT, UR5, UR8, UPT ;  /* 0x000000080500728c */ /* 0x000fe2000bf26070 */
[----:B------:R-:W2:Y:S01]  /*1960*/  S2UR UR8, SR_CgaCtaId ;  /* 0x00000000000879c3 */ /* 0x000ea20000008800 */
[----:B------:R-:W-:-:S04]  /*1970*/  ULOP3.LUT UR5, UR7, UR59, URZ, 0x3c, !UPT ;  /* 0x0000003b07057292 */ /* 0x000fc8000f8e3cff */
[----:B------:R-:W-:-:S03]  /*1980*/  UISETP.GE.AND UP0, UPT, UR5, URZ, UPT ;  /* 0x000000ff0500728c */ /* 0x000fc6000bf06270 */
[----:B-1----:R-:W-:Y:S02]  /*1990*/  R2UR UR5, R0 ;  /* 0x00000000000572ca */ /* 0x002fe400000e0000 */
[----:B------:R-:W-:Y:S02]  /*19a0*/  @UP1 UIADD3 UR4, UPT, UPT, UR4, 0x1, URZ ;  /* 0x0000000104041890 */ /* 0x000fe4000fffe0ff */
[----:B------:R-:W-:-:S05]  /*19b0*/  UISETP.NE.AND UP1, UPT, UR59, URZ, UPT ;  /* 0x000000ff3b00728c */ /* 0x000fca000bf25270 */
[----:B------:R-:W-:Y:S02]  /*19c0*/  UMOV UR6, UR4 ;  /* 0x0000000400067c82 */ /* 0x000fe40008000000 */
[----:B------:R-:W-:Y:S02]  /*19d0*/  @!UP0 UIADD3 UR6, UPT, UPT, -UR6, URZ, URZ ;  /* 0x000000ff06068290 */ /* 0x000fe4000fffe1ff */
[----:B------:R-:W-:Y:S02]  /*19e0*/  UIADD3 UR4, UPT, UPT, URZ, -UR5, URZ ;  /* 0x80000005ff047290 */ /* 0x000fe4000fffe0ff */
[----:B------:R-:W-:Y:S02]  /*19f0*/  @!UP1 ULOP3.LUT UR6, URZ, UR59, URZ, 0x33, !UPT ;  /* 0x0000003bff069292 */ /* 0x000fe4000f8e33ff */
[----:B--2---:R-:W-:-:S04]  /*1a00*/  ULEA UR37, UR8, UR37, 0x18 ;  /* 0x0000002508257291 */ /* 0x004fc8000f8ec0ff */
[----:B------:R-:W-:Y:S01]  /*1a10*/  ULEA UR8, UR38, UR37, 0x3 ;  /* 0x0000002526087291 */ /* 0x000fe2000f8e18ff */
[----:B------:R-:W-:-:S05]  /*1a20*/  IMAD.U32 R0, RZ, RZ, UR6 ;  /* 0x00000006ff007e24 */ /* 0x000fca000f8e00ff */
[----:B------:R-:W-:-:S03]  /*1a30*/  IABS R0, R0 ;  /* 0x0000000000007213 */ /* 0x000fc60000000000 */
[----:B------:R1:W2:Y:S01]  /*1a40*/  SYNCS.PHASECHK.TRANS64.TRYWAIT P0, [UR8+0x40], R3 ;  /* 0x00004003ff0075a7 */ /* 0x0002a20008001108 */
[----:B------:R-:W-:Y:S01]  /*1a50*/  R2UR UR10, R0 ;  /* 0x00000000000a72ca */ /* 0x000fe200000e0000 */
[----:B------:R-:W-:-:S03]  /*1a60*/  UIMAD UR8, UR4, UR9, URZ ;  /* 0x00000009040872a4 */ /* 0x000fc6000f8e02ff */
[----:B------:R-:W-:Y:S02]  /*1a70*/  UMOV UR4, URZ ;  /* 0x000000ff00047c82 */ /* 0x000fe40008000000 */
[----:B------:R-:W-:Y:S02]  /*1a80*/  UIMAD.WIDE.U32 UR4, UR5, UR8, UR4 ;  /* 0x00000008050472a5 */ /* 0x000fe4000f8e0004 */
[----:B------:R-:W-:-:S04]  /*1a90*/  UIADD3 UR8, UPT, UPT, -UR6, URZ, URZ ;  /* 0x000000ff06087290 */ /* 0x000fc8000fffe1ff */
[----:B------:R-:W-:Y:S01]  /*1aa0*/  UIMAD UR59, UR59, UR8, UR7 ;  /* 0x000000083b3b72a4 */ /* 0x000fe2000f8e0207 */
[----:B------:R-:W-:Y:S02]  /*1ab0*/  UMOV UR4, UR5 ;  /* 0x0000000500047c82 */ /* 0x000fe40008000000 */
[----:B------:R-:W-:-:S07]  /*1ac0*/  UIMAD.WIDE.U32 UR4, UR4, UR10, URZ ;  /* 0x0000000a040472a5 */ /* 0x000fce000f8e00ff */
[----:B------:R-:W-:Y:S02]  /*1ad0*/  UMOV UR4, UR5 ;  /* 0x0000000500047c82 */ /* 0x000fe40008000000 */
[----:B------:R-:W-:-:S04]  /*1ae0*/  UIADD3 UR5, UPT, UPT, -UR4, URZ, URZ ;  /* 0x000000ff04057290 */ /* 0x000fc8000fffe1ff */
[----:B------:R-:W-:-:S04]  /*1af0*/  UIMAD UR5, UR9, UR5, UR10 ;  /* 0x00000005090572a4 */ /* 0x000fc8000f8e020a */
[----:B------:R-:W-:-:S11]  /*1b00*/  UISETP.GT.U32.AND UP0, UPT, UR9, UR5, UPT ;  /* 0x000000050900728c */ /* 0x000fd6000bf04070 */
[----:B------:R-:W-:Y:S02]  /*1b10*/  @!UP0 UIADD3 UR5, UPT, UPT, UR5, -UR9, URZ ;  /* 0x8000000905058290 */ /* 0x000fe4000fffe0ff */
[----:B------:R-:W-:Y:S02]  /*1b20*/  @!UP0 UIADD3 UR4, UPT, UPT, UR4, 0x1, URZ ;  /* 0x0000000104048890 */ /* 0x000fe4000fffe0ff */
[----:B------:R-:W-:Y:S02]  /*1b30*/  UISETP.GE.U32.AND UP1, UPT, UR5, UR9, UPT ;  /* 0x000000090500728c */ /* 0x000fe4000bf26070 */
[----:B------:R-:W-:-:S04]  /*1b40*/  ULOP3.LUT UR5, UR6, UR50, URZ, 0x3c, !UPT ;  /* 0x0000003206057292 */ /* 0x000fc8000f8e3cff */
[----:B------:R-:W-:-:S05]  /*1b50*/  UISETP.GE.AND UP0, UPT, UR5, URZ, UPT ;  /* 0x000000ff0500728c */ /* 0x000fca000bf06270 */
[----:B------:R-:W-:Y:S02]  /*1b60*/  @UP1 UIADD3 UR4, UPT, UPT, UR4, 0x1, URZ ;  /* 0x0000000104041890 */ /* 0x000fe4000fffe0ff */
[----:B------:R-:W-:-:S05]  /*1b70*/  UISETP.NE.AND UP1, UPT, UR50, URZ, UPT ;  /* 0x000000ff3200728c */ /* 0x000fca000bf25270 */
[----:B------:R-:W-:Y:S01]  /*1b80*/  UMOV UR56, UR4 ;  /* 0x0000000400387c82 */ /* 0x000fe20008000000 */
[----:B------:R-:W-:Y:S02]  /*1b90*/  UIADD3 UR4, UPT, UPT, -UR7, URZ, URZ ;  /* 0x000000ff07047290 */ /* 0x000fe4000fffe1ff */
[----:B------:R-:W-:Y:S02]  /*1ba0*/  @!UP0 UIADD3 UR56, UPT, UPT, -UR56, URZ, URZ ;  /* 0x000000ff38388290 */ /* 0x000fe4000fffe1ff */
[----:B------:R-:W-:Y:S02]  /*1bb0*/  UISETP.GE.U32.AND UP0, UPT, UR66, 0x7f, UPT ;  /* 0x0000007f4200788c */ /* 0x000fe4000bf06070 */
[----:B------:R-:W-:Y:S02]  /*1bc0*/  @!UP1 ULOP3.LUT UR56, URZ, UR50, URZ, 0x33, !UPT ;  /* 0x00000032ff389292 */ /* 0x000fe4000f8e33ff */
[----:B------:R-:W-:Y:S02]  /*1bd0*/  UIMAD UR4, UR60, UR4, UR22 ;  /* 0x000000043c0472a4 */ /* 0x000fe4000f8e0216 */
[----:B------:R-:W-:-:S02]  /*1be0*/  UIADD3 UR5, UPT, UPT, -UR56, URZ, URZ ;  /* 0x000000ff38057290 */ /* 0x000fc4000fffe1ff */
[----:B------:R-:W-:Y:S02]  /*1bf0*/  USHF.L.U32 UR10, UR4, 0x6, URZ ;  /* 0x00000006040a7899 */ /* 0x000fe400080006ff */
[----:B------:R-:W-:Y:S01]  /*1c00*/  UIMAD UR50, UR50, UR5, UR6 ;  /* 0x00000005323272a4 */ /* 0x000fe2000f8e0206 */
[----:B-1----:R-:W-:Y:S11]  /*1c10*/  BRA.U !UP0, `(.L_x_17) ;  /* 0x00000005086c7547 */ /* 0x002ff6000b800000 */
[----:B------:R-:W1:Y:S01]  /*1c20*/  LDCU.64 UR48, c[0x0][0x5c0] ;  /* 0x0000b800ff3077ac */ /* 0x000e620008000a00 */
[----:B------:R-:W1:Y:S01]  /*1c30*/  LDCU.64 UR34, c[0x0][0x5f8] ;  /* 0x0000bf00ff2277ac */ /* 0x000e620008000a00 */
[----:B------:R-:W3:Y:S01]  /*1c40*/  LDCU UR9, c[0x0][0x5c8] ;  /* 0x0000b900ff0977ac */ /* 0x000ee20008000800 */
[----:B------:R-:W3:Y:S01]  /*1c50*/  LDCU UR8, c[0x0][0x600] ;  /* 0x0000c000ff0877ac */ /* 0x000ee20008000800 */
[----:B------:R-:W4:Y:S01]  /*1c60*/  LDCU UR24, c[0x0][0x5a8] ;  /* 0x0000b500ff1877ac */ /* 0x000f220008000800 */
[----:B------:R-:W2:Y:S01]  /*1c70*/  LDCU UR23, c[0x0][0x59c] ;  /* 0x0000b380ff1777ac */ /* 0x000ea20008000800 */
[----:B-1----:R-:W-:Y:S01]  /*1c80*/  UIMAD UR48, UR59, UR48, UR34 ;  /* 0x000000303b3072a4 */ /* 0x002fe2000f8e0222 */
[----:B------:R-:W1:Y:S01]  /*1c90*/  LDCU UR22, c[0x0][0x590] ;  /* 0x0000b200ff1677ac */ /* 0x000e620008000800 */
[----:B------:R-:W1:Y:S01]  /*1ca0*/  LDCU UR28, c[0x0][0x594] ;  /* 0x0000b280ff1c77ac */ /* 0x000e620008000800 */
[----:B------:R-:W1:Y:S01]  /*1cb0*/  LDCU UR27, c[0x0][0x598] ;  /* 0x0000b300ff1b77ac */ /* 0x000e620008000800 */
[----:B------:R-:W1:Y:S01]  /*1cc0*/  LDCU UR26, c[0x0][0x5ac] ;  /* 0x0000b580ff1a77ac */ /* 0x000e620008000800 */
[----:B------:R-:W1:Y:S01]  /*1cd0*/  LDCU UR25, c[0x0][0x5b0] ;  /* 0x0000b600ff1977ac */ /* 0x000e620008000800 */
[----:B------:R-:W1:Y:S01]  /*1ce0*/  LDCU UR5, c[0x0][0x5cc] ;  /* 0x0000b980ff0577ac */ /* 0x000e620008000800 */
[----:B------:R-:W1:Y:S01]  /*1cf0*/  LDCU UR4, c[0x0][0x5ec] ;  /* 0x0000bd80ff0477ac */ /* 0x000e620008000800 */
[----:B------:R-:W1:Y:S01]  /*1d00*/  LDCU.64 UR20, c[0x0][0x5a0] ;  /* 0x0000b400ff1477ac */ /* 0x000e620008000a00 */
[----:B------:R-:W1:Y:S01]  /*1d10*/  LDCU.64 UR16, c[0x0][0x5d0] ;  /* 0x0000ba00ff1077ac */ /* 0x000e620008000a00 */
[----:B------:R-:W1:Y:S01]  /*1d20*/  LDCU.64 UR6, c[0x0][0x5f0] ;  /* 0x0000be00ff0677ac */ /* 0x000e620008000a00 */
[----:B------:R-:W-:-:S02]  /*1d30*/  UIMAD UR35, UR50, UR49, UR35 ;  /* 0x00000031322372a4 */ /* 0x000fc4000f8e0223 */
[----:B------:R-:W-:Y:S02]  /*1d40*/  UIADD3 UR46, UPT, UPT, UR42, 0x40, URZ ;  /* 0x000000402a2e7890 */ /* 0x000fe4000fffe0ff */
[----:B---3--:R-:W-:Y:S01]  /*1d50*/  UIMAD UR34, UR56, UR9, UR8 ;  /* 0x00000009382272a4 */ /* 0x008fe2000f8e0208 */
[----:B------:R-:W-:Y:S01]  /*1d60*/  UMOV UR18, URZ ;  /* 0x000000ff00127c82 */ /* 0x000fe20008000000 */
[----:B--2-4-:R-:W-:-:S10]  /*1d70*/  UMOV UR11, UR38 ;  /* 0x00000026000b7c82 */ /* 0x014fd40008000000 */
.L_x_22:
[----:B------:R-:W-:Y:S01]  /*1d80*/  @!P2 MOV R3, 0x6000 ;  /* 0x000060000003a802 */ /* 0x000fe20000000f00 */
[----:B------:R-:W-:Y:S01]  /*1d90*/  ULEA UR41, UR11, UR37, 0x3 ;  /* 0x000000250b297291 */ /* 0x000fe2000f8e18ff */
[----:B----4-:R-:W-:Y:S11]  /*1da0*/  @P0 BRA `(.L_x_18) ;  /* 0x0000000000100947 */ /* 0x010ff60003800000 */
[----:B------:R-:W-:Y:S04]  /*1db0*/  MOV R0, UR36 ;  /* 0x0000002400007c02 */ /* 0x000fe80008000f00 */
[----:B------:R-:W-:Y:S04]  /*1dc0*/  SHF.L.U32 R5, R0, 0x1f, RZ ;  /* 0x0000001f00057819 */ /* 0x000fe800000006ff */
[----:B------:R-:W2:Y:S02]  /*1dd0*/  SYNCS.PHASECHK.TRANS64.TRYWAIT P0, [UR41+0x40], R5 ;  /* 0x00004005ff0075a7 */ /* 0x000ea40008001129 */
[----:B--2---:R-:W-:Y:S05]  /*1de0*/  @!P0 BRA `(.L_x_19) ;  /* 0x0000007000508947 */ /* 0x004fea0003800000 */
.L_x_18:
[----:B------:R3:W-:Y:S01]  /*1df0*/  @!P2 SYNCS.ARRIVE.TRANS64 RZ, [UR41], R3 ;  /* 0x00000003ffffa9a7 */ /* 0x0007e20008000029 */
[----:B------:R-:W-:Y:S04]  /*1e00*/  BSSY.RECONVERGENT B0, `(.L_x_20) ;  /* 0x0000003000007945 */ /* 0x000fe80003800200 */
[----:B------:R-:W-:Y:S05]  /*1e10*/  @P3 BRA `(.L_x_21) ;  /* 0x0000000000043947 */ /* 0x000fea0003800000 */
[----:B-1----:R-:W-:Y:S05]  /*1e20*/  BPT.TRAP 0x1 ;  /* 0x000000040000795c */ /* 0x002fea0000300000 */
.L_x_21:
[----:B-1----:R-:W-:Y:S05]  /*1e30*/  BSYNC.RECONVERGENT B0 ;  /* 0x0000000000007941 */ /* 0x002fea0003800200 */
.L_x_20:
[----:B------:R-:W-:Y:S02]  /*1e40*/  UIADD3 UR8, UPT, UPT, UR11, 0x1, URZ ;  /* 0x000000010b087890 */ /* 0x000fe4000fffe0ff */
[----:B------:R-:W-:Y:S02]  /*1e50*/  USHF.L.U32 UR43, UR18, 0x6, URZ ;  /* 0x00000006122b7899 */ /* 0x000fe400080006ff */
[----:B------:R-:W-:Y:S02]  /*1e60*/  UISETP.NE.AND UP0, UPT, UR8, 0x8, UPT ;  /* 0x000000080800788c */ /* 0x000fe4000bf05270 */
[----:B------:R-:W-:Y:S02]  /*1e70*/  UISETP.NE.AND UP2, UPT, UR23, 0x1, UPT ;  /* 0x000000011700788c */ /* 0x000fe4000bf45270 */
[----:B------:R-:W-:Y:S02]  /*1e80*/  USEL UR9, URZ, 0x1, UP0 ;  /* 0x00000001ff097887 */ /* 0x000fe40008000000 */
[----:B------:R-:W-:Y:S02]  /*1e90*/  USEL UR38, UR8, URZ, UP0 ;  /* 0x000000ff08267287 */ /* 0x000fe40008000000 */
[----:B------:R-:W-:Y:S02]  /*1ea0*/  ULOP3.LUT UR36, UR36, UR9, URZ, 0x3c, !UPT ;  /* 0x0000000924247292 */ /* 0x000fe4000f8e3cff */
[----:B------:R-:W-:Y:S02]  /*1eb0*/  ULEA UR8, UR38, UR37, 0x3 ;  /* 0x0000002526087291 */ /* 0x000fe4000f8e18ff */
[----:B------:R-:W-:Y:S02]  /*1ec0*/  UISETP.NE.AND UP0, UPT, UR22, 0x1, UPT ;  /* 0x000000011600788c */ /* 0x000fe4000bf05270 */
[----:B------:R-:W-:Y:S01]  /*1ed0*/  UIADD3 UR30, UP1, UPT, UR54, 0x80, URZ ;  /* 0x00000080361e7890 */ /* 0x000fe2000ff3e0ff */
[----:B--2---:R-:W-:Y:S01]  /*1ee0*/  MOV R0, UR36 ;  /* 0x0000002400007c02 */ /* 0x004fe20008000f00 */
[----:B------:R-:W-:Y:S02]  /*1ef0*/  ULEA UR19, UR11, UR37, 0xd ;  /* 0x000000250b137291 */ /* 0x000fe4000f8e68ff */
[----:B------:R-:W-:Y:S01]  /*1f00*/  UIADD3.X UR31, UPT, UPT, URZ, UR55, URZ, UP1, !UPT ;  /* 0x00000037ff1f7290 */ /* 0x000fe20008ffe4ff */
[----:B---3--:R-:W-:Y:S01]  /*1f10*/  SHF.L.U32 R3, R0, 0x1f, RZ ;  /* 0x0000001f00037819 */ /* 0x008fe200000006ff */
[----:B------:R-:W-:Y:S01]  /*1f20*/  UIADD3 UR18, UPT, UPT, UR18, 0x1, URZ ;  /* 0x0000000112127890 */ /* 0x000fe2000fffe0ff */
[----:B------:R-:W-:Y:S02]  /*1f30*/  UMOV UR52, 0x0 ;  /* 0x0000000000347882 */ /* 0x000fe40000000000 */
[----:B------:R3:W4:Y:S01]  /*1f40*/  SYNCS.PHASECHK.TRANS64.TRYWAIT P0, [UR8+0x40], R3 ;  /* 0x00004003ff0075a7 */ /* 0x0007220008001108 */
[----:B------:R-:W-:Y:S02]  /*1f50*/  UIMAD.WIDE.U32 UR8, UR43, UR28, URZ ;  /* 0x0000001c2b0872a5 */ /* 0x000fe4000f8e00ff */
[----:B------:R-:W-:Y:S02]  /*1f60*/  ULEA UR8, UR35, UR48, 0x5 ;  /* 0x0000003023087291 */ /* 0x000fe4000f8e28ff */
[----:B------:R-:W-:Y:S02]  /*1f70*/  USHF.R.U32.HI UR9, URZ, UR27, UR9 ;  /* 0x0000001bff097299 */ /* 0x000fe40008011609 */
[----:B------:R-:W-:Y:S02]  /*1f80*/  ULEA UR29, UR34, UR8, 0xa ;  /* 0x00000008221d7291 */ /* 0x000fe4000f8e50ff */
[----:B------:R-:W-:Y:S02]  /*1f90*/  USEL UR9, UR43, UR9, !UP0 ;  /* 0x000000092b097287 */ /* 0x000fe4000c000000 */
[----:B------:R-:W-:Y:S02]  /*1fa0*/  UIADD3 UR32, UP0, UPT, UR54, 0x180, URZ ;  /* 0x0000018036207890 */ /* 0x000fe4000ff1e0ff */
[----:B------:R-:W-:Y:S02]  /*1fb0*/  UIMAD.WIDE.U32 UR12, UR9, UR20, URZ ;  /* 0x00000014090c72a5 */ /* 0x000fe4000f8e00ff */
[----:B------:R-:W-:Y:S02]  /*1fc0*/  ULEA UR12, UR11, UR37, 0xe ;  /* 0x000000250b0c7291 */ /* 0x000fe4000f8e70ff */
[----:B------:R-:W-:Y:S02]  /*1fd0*/  USHF.R.U32.HI UR13, URZ, UR21, UR13 ;  /* 0x00000015ff0d7299 */ /* 0x000fe4000801160d */
[----:B------:R-:W-:Y:S02]  /*1fe0*/  UIADD3 UR40, UPT, UPT, UR12, 0x6400, URZ ;  /* 0x000064000c287890 */ /* 0x000fe4000fffe0ff */
[----:B------:R-:W-:Y:S02]  /*1ff0*/  USEL UR13, UR9, UR13, !UP2 ;  /* 0x0000000d090d7287 */ /* 0x000fe4000d000000 */
[----:B------:R-:W-:Y:S02]  /*2000*/  UISETP.NE.AND UP2, UPT, UR24, 0x1, UPT ;  /* 0x000000011800788c */ /* 0x000fe4000bf45270 */
[----:B------:R-:W-:Y:S02]  /*2010*/  UIMAD.WIDE.U32 UR14, UR13, UR26, URZ ;  /* 0x0000001a0d0e72a5 */ /* 0x000fe4000f8e00ff */
[----:B------:R-:W-:Y:S02]  /*2020*/  UIADD3 UR44, UPT, UPT, UR12, 0x8400, URZ ;  /* 0x000084000c2c7890 */ /* 0x000fe4000fffe0ff */
[----:B------:R-:W-:Y:S02]  /*2030*/  UIADD3 UR12, UPT, UPT, -UR9, URZ, URZ ;  /* 0x000000ff090c7290 */ /* 0x000fe4000fffe1ff */
[----:B------:R-:W-:Y:S02]  /*2040*/  UIADD3.X UR33, UPT, UPT, URZ, UR55, URZ, UP0, !UPT ;  /* 0x00000037ff217290 */ /* 0x000fe400087fe4ff */
[----:B------:R-:W-:Y:S02]  /*2050*/  UIMAD UR12, UR22, UR12, UR43 ;  /* 0x0000000c160c72a4 */ /* 0x000fe4000f8e022b */
[----:B------:R-:W-:Y:S01]  /*2060*/  UISETP.NE.AND UP0, UPT, UR18, UR51, UPT ;  /* 0x000000331200728c */ /* 0x000fe2000bf05270 */
[----:B------:R-:W-:Y:S01]  /*2070*/  UMOV UR53, 0x10000000 ;  /* 0x1000000000357882 */ /* 0x000fe20000000000 */
[----:B------:R-:W-:Y:S01]  /*2080*/  UMOV UR45, UR41 ;  /* 0x00000029002d7c82 */ /* 0x000fe20008000000 */
[----:B------:R-:W-:Y:S01]  /*2090*/  UTMALDG.2D [UR40], [UR30], desc[UR52] ;  /* 0x000034281e0075b4 */ /* 0x000fe20008009000 */
[----:B------:R-:W-:Y:S01]  /*20a0*/  UMOV UR47, UR43 ;  /* 0x0000002b002f7c82 */ /* 0x000fe20008000000 */
[----:B------:R-:W-:Y:S02]  /*20b0*/  UMOV UR8, UR15 ;  /* 0x0000000f00087c82 */ /* 0x000fe40008000000 */
[----:B------:R-:W-:Y:S02]  /*20c0*/  USHF.R.U32.HI UR11, URZ, UR25, UR8 ;  /* 0x00000019ff0b7299 */ /* 0x000fe40008011608 */
[----:B------:R-:W-:Y:S02]  /*20d0*/  UIADD3 UR8, UPT, UPT, UR19, 0x26400, URZ ;  /* 0x0002640013087890 */ /* 0x000fe4000fffe0ff */
[----:B------:R-:W-:Y:S01]  /*20e0*/  USEL UR14, UR13, UR11, !UP2 ;  /* 0x0000000b0d0e7287 */ /* 0x000fe2000d000000 */
[----:B------:R-:W-:Y:S01]  /*20f0*/  UTMALDG.2D [UR44], [UR30], desc[UR52] ;  /* 0x0000342c1e0075b4 */ /* 0x000fe20008009000 */
[----:B------:R-:W-:Y:S02]  /*2100*/  UIADD3 UR11, UPT, UPT, -UR13, URZ, URZ ;  /* 0x000000ff0d0b7290 */ /* 0x000fe4000fffe1ff */
[----:B------:R-:W-:Y:S02]  /*2110*/  UIADD3 UR15, UPT, UPT, -UR14, URZ, URZ ;  /* 0x000000ff0e0f7290 */ /* 0x000fe4000fffe1ff */
[----:B------:R-:W-:Y:S02]  /*2120*/  UIMAD UR9, UR23, UR11, UR9 ;  /* 0x0000000b170972a4 */ /* 0x000fe4000f8e0209 */
[----:B------:R-:W-:Y:S02]  /*2130*/  UIMAD UR13, UR24, UR15, UR13 ;  /* 0x0000000f180d72a4 */ /* 0x000fe4000f8e020d */
[----:B------:R-:W-:Y:S02]  /*2140*/  UIMAD UR11, UR12, UR5, UR4 ;  /* 0x000000050c0b72a4 */ /* 0x000fe4000f8e0204 */
[----:B------:R-:W-:Y:S02]  /*2150*/  UIMAD UR12, UR9, UR16, UR6 ;  /* 0x00000010090c72a4 */ /* 0x000fe4000f8e0206 */
[----:B------:R-:W-:Y:S02]  /*2160*/  UIMAD UR13, UR13, UR17, UR7 ;  /* 0x000000110d0d72a4 */ /* 0x000fe4000f8e0207 */
[----:B------:R-:W-:Y:S01]  /*2170*/  UPRMT UR15, UR29, 0x5410, URZ ;  /* 0x000054101d0f7896 */ /* 0x000fe200080000ff */
[----:B------:R-:W-:Y:S01]  /*2180*/  UMOV UR9, UR41 ;  /* 0x0000002900097c82 */ /* 0x000fe20008000000 */
[----:B------:R-:W-:Y:S07]  /*2190*/  UMOV UR19, UR51 ;  /* 0x0000003300137c82 */ /* 0x000fee0008000000 */
[----:B------:R1:W-:Y:S02]  /*21a0*/  UTMALDG.5D.IM2COL [UR8], [UR32], UR15 ;  /* 0x00000008200073b4 */ /* 0x0003e4000806000f */
[----:B-1----:R-:W-:Y:S01]  /*21b0*/  UMOV UR11, UR38 ;  /* 0x00000026000b7c82 */ /* 0x002fe20008000000 */
[----:B---3--:R-:W-:Y:S05]  /*21c0*/  BRA.U UP0, `(.L_x_22) ;  /* 0xfffffff900ec7547 */ /* 0x008fea000b83ffff */
.L_x_17:
[----:B------:R-:W-:Y:S01]  /*21d0*/  ULEA UR4, UR38, UR37, 0x3 ;  /* 0x0000002526047291 */ /* 0x000fe2000f8e18ff */
[----:B------:R-:W-:Y:S01]  /*21e0*/  MOV R0, UR36 ;  /* 0x0000002400007c02 */ /* 0x000fe20008000f00 */
[----:B------:R-:W-:Y:S01]  /*21f0*/  @!P1 SYNCS.ARRIVE.TRANS64.A1T0 RZ, [UR37+0xb8], RZ ;  /* 0x0000b8ffffff99a7 */ /* 0x000fe20008100025 */
[----:B------:R-:W-:Y:S02]  /*2200*/  UISETP.GT.AND UP0, UPT, UR64, UR63, UPT ;  /* 0x0000003f4000728c */ /* 0x000fe4000bf04270 */
[----:B------:R-:W-:-:S04]  /*2210*/  SHF.L.U32 R0, R0, 0x1f, RZ ;  /* 0x0000001f00007819 */ /* 0x000fc800000006ff */
[----:B--2-4-:R1:W2:Y:S03]  /*2220*/  SYNCS.PHASECHK.TRANS64.TRYWAIT P0, [UR4+0x40], R0 ;  /* 0x00004000ff0075a7 */ /* 0x0142a60008001104 */
[----:B------:R-:W-:Y:S05]  /*2230*/  BRA.U !UP0, `(.L_x_23) ;  /* 0x00000005086c7547 */ /* 0x000fea000b800000 */
[----:B------:R-:W3:Y:S01]  /*2240*/  LDCU.64 UR12, c[0x0][0x5c0] ;  /* 0x0000b800ff0c77ac */ /* 0x000ee20008000a00 */
[----:B------:R-:W3:Y:S01]  /*2250*/  LDCU.64 UR8, c[0x0][0x5f8] ;  /* 0x0000bf00ff0877ac */ /* 0x000ee20008000a00 */
[----:B------:R-:W4:Y:S01]  /*2260*/  LDCU UR11, c[0x0][0x5c8] ;  /* 0x0000b900ff0b77ac */ /* 0x000f220008000800 */
[----:B------:R-:W4:Y:S01]  /*2270*/  LDCU UR43, c[0x0][0x600] ;  /* 0x0000c000ff2b77ac */ /* 0x000f220008000800 */
[----:B------:R-:W1:Y:S01]  /*2280*/  LDCU UR23, c[0x0][0x5a8] ;  /* 0x0000b500ff1777ac */ /* 0x000e620008000800 */
[----:B------:R-:W1:Y:S01]  /*2290*/  LDCU UR22, c[0x0][0x59c] ;  /* 0x0000b380ff1677ac */ /* 0x000e620008000800 */
[----:B---3--:R-:W-:Y:S01]  /*22a0*/  UIMAD UR48, UR50, UR13, UR9 ;  /* 0x0000000d323072a4 */ /* 0x008fe2000f8e0209 */
[----:B------:R-:W3:Y:S01]  /*22b0*/  LDCU UR18, c[0x0][0x590] ;  /* 0x0000b200ff1277ac */ /* 0x000ee20008000800 */
[----:B----4-:R-:W-:Y:S01]  /*22c0*/  UIMAD UR43, UR56, UR11, UR43 ;  /* 0x0000000b382b72a4 */ /* 0x010fe2000f8e022b */
[----:B------:R-:W4:Y:S01]  /*22d0*/  LDCU UR27, c[0x0][0x594] ;  /* 0x0000b280ff1b77ac */ /* 0x000f220008000800 */
        /* <DEDUP_REMOVED lines=9> */
[----:B------:R-:W-:Y:S02]  /*2370*/  UIADD3 UR50, UPT, UPT, UR65, UR19, URZ ;  /* 0x0000001341327290 */ /* 0x000fe4000fffe0ff */
[----:B------:R-:W-:Y:S01]  /*2380*/  UIADD3 UR46, UPT, UPT, UR42, 0x40, URZ ;  /* 0x000000402a2e7890 */ /* 0x000fe2000fffe0ff */
[----:B------:R-:W-:-:S11]  /*2390*/  UMOV UR11, UR38 ;  /* 0x00000026000b7c82 */ /* 0x000fd60008000000 */
.L_x_28:
[----:B------:R-:W-:Y:S01]  /*23a0*/  @!P2 MOV R3, 0x6000 ;  /* 0x000060000003a802 */ /* 0x000fe20000000f00 */
[----:B------:R-:W-:Y:S01]  /*23b0*/  ULEA UR33, UR11, UR37, 0x3 ;  /* 0x000000250b217291 */ /* 0x000fe2000f8e18ff */
[----:B--2---:R-:W-:Y:S11]  /*23c0*/  @P0 BRA `(.L_x_24) ;  /* 0x0000000000100947 */ /* 0x004ff60003800000 */
[----:B-1----:R-:W-:Y:S04]  /*23d0*/  MOV R0, UR36 ;  /* 0x0000002400007c02 */ /* 0x002fe80008000f00 */
[----:B------:R-:W-:Y:S04]  /*23e0*/  SHF.L.U32 R5, R0, 0x1f, RZ ;  /* 0x0000001f00057819 */ /* 0x000fe800000006ff */
[----:B------:R-:W1:Y:S02]  /*23f0*/  SYNCS.PHASECHK.TRANS64.TRYWAIT P0, [UR33+0x40], R5 ;  /* 0x00004005ff0075a7 */ /* 0x000e640008001121 */
[----:B-1----:R-:W-:Y:S05]  /*2400*/  @!P0 BRA `(.L_x_25) ;  /* 0x0000006800e08947 */ /* 0x002fea0003800000 */
.L_x_24:
[----:B------:R2:W-:Y:S01]  /*2410*/  @!P2 SYNCS.ARRIVE.TRANS64 RZ, [UR33], R3 ;  /* 0x00000003ffffa9a7 */ /* 0x0005e20008000021 */
[----:B------:R-:W-:Y:S04]  /*2420*/  BSSY.RECONVERGENT B0, `(.L_x_26) ;  /* 0x0000003000007945 */ /* 0x000fe80003800200 */
[----:B------:R-:W-:Y:S05]  /*2430*/  @P3 BRA `(.L_x_27) ;  /* 0x0000000000043947 */ /* 0x000fea0003800000 */
[----:B-1-34-:R-:W-:Y:S05]  /*2440*/  BPT.TRAP 0x1 ;  /* 0x000000040000795c */ /* 0x01afea0000300000 */
.L_x_27:
[----:B-1-34-:R-:W-:Y:S05]  /*2450*/  BSYNC.RECONVERGENT B0 ;  /* 0x0000000000007941 */ /* 0x01afea0003800200 */
.L_x_26:
[----:B------:R-:W-:Y:S02]  /*2460*/  UIADD3 UR8, UPT, UPT, UR11, 0x1, URZ ;  /* 0x000000010b087890 */ /* 0x000fe4000fffe0ff */
[----:B------:R-:W-:Y:S02]  /*2470*/  USHF.L.U32 UR35, UR19, 0x6, URZ ;  /* 0x0000000613237899 */ /* 0x000fe400080006ff */
[----:B------:R-:W-:Y:S02]  /*2480*/  UISETP.NE.AND UP0, UPT, UR8, 0x8, UPT ;  /* 0x000000080800788c */ /* 0x000fe4000bf05270 */
[----:B------:R-:W-:Y:S02]  /*2490*/  UIADD3 UR28, UP1, UPT, UR54, 0x80, URZ ;  /* 0x00000080361c7890 */ /* 0x000fe4000ff3e0ff */
[----:B------:R-:W-:Y:S02]  /*24a0*/  USEL UR9, URZ, 0x1, UP0 ;  /* 0x00000001ff097887 */ /* 0x000fe40008000000 */
[----:B------:R-:W-:Y:S02]  /*24b0*/  USEL UR38, UR8, URZ, UP0 ;  /* 0x000000ff08267287 */ /* 0x000fe40008000000 */
[----:B------:R-:W-:Y:S02]  /*24c0*/  ULOP3.LUT UR36, UR36, UR9, URZ, 0x3c, !UPT ;  /* 0x0000000924247292 */ /* 0x000fe4000f8e3cff */
[----:B------:R-:W-:Y:S02]  /*24d0*/  ULEA UR8, UR38, UR37, 0x3 ;  /* 0x0000002526087291 */ /* 0x000fe4000f8e18ff */
[----:B------:R-:W-:Y:S02]  /*24e0*/  UISETP.NE.AND UP0, UPT, UR18, 0x1, UPT ;  /* 0x000000011200788c */ /* 0x000fe4000bf05270 */
[----:B------:R-:W-:Y:S01]  /*24f0*/  ULEA UR30, UR11, UR37, 0xe ;  /* 0x000000250b1e7291 */ /* 0x000fe2000f8e70ff */
[----:B------:R-:W-:Y:S01]  /*2500*/  MOV R0, UR36 ;  /* 0x0000002400007c02 */ /* 0x000fe20008000f00 */
[----:B------:R-:W-:Y:S02]  /*2510*/  UISETP.NE.AND UP2, UPT, UR23, 0x1, UPT ;  /* 0x000000011700788c */ /* 0x000fe4000bf45270 */
[----:B------:R-:W-:Y:S01]  /*2520*/  UIADD3.X UR29, UPT, UPT, URZ, UR55, URZ, UP1, !UPT ;  /* 0x00000037ff1d7290 */ /* 0x000fe20008ffe4ff */
[----:B--2---:R-:W-:Y:S01]  /*2530*/  SHF.L.U32 R3, R0, 0x1f, RZ ;  /* 0x0000001f00037819 */ /* 0x004fe200000006ff */
[----:B------:R-:W-:Y:S02]  /*2540*/  UIADD3 UR32, UPT, UPT, UR30, 0x6400, URZ ;  /* 0x000064001e207890 */ /* 0x000fe4000fffe0ff */
[----:B------:R-:W-:Y:S01]  /*2550*/  UIADD3 UR44, UPT, UPT, UR30, 0x8400, URZ ;  /* 0x000084001e2c7890 */ /* 0x000fe2000fffe0ff */
[----:B------:R1:W2:Y:S01]  /*2560*/  SYNCS.PHASECHK.TRANS64.TRYWAIT P0, [UR8+0x40], R3 ;  /* 0x00004003ff0075a7 */ /* 0x0002a20008001108 */
[----:B------:R-:W-:Y:S02]  /*2570*/  UIMAD.WIDE.U32 UR8, UR35, UR27, URZ ;  /* 0x0000001b230872a5 */ /* 0x000fe4000f8e00ff */
[----:B------:R-:W-:Y:S02]  /*2580*/  ULEA UR8, UR48, UR49, 0x5 ;  /* 0x0000003130087291 */ /* 0x000fe4000f8e28ff */
[----:B------:R-:W-:Y:S02]  /*2590*/  USHF.R.U32.HI UR9, URZ, UR26, UR9 ;  /* 0x0000001aff097299 */ /* 0x000fe40008011609 */
[----:B------:R-:W-:Y:S02]  /*25a0*/  ULEA UR31, UR43, UR8, 0xa ;  /* 0x000000082b1f7291 */ /* 0x000fe4000f8e50ff */
[----:B------:R-:W-:Y:S02]  /*25b0*/  USEL UR9, UR35, UR9, !UP0 ;  /* 0x0000000923097287 */ /* 0x000fe4000c000000 */
[----:B------:R-:W-:Y:S02]  /*25c0*/  UISETP.NE.AND UP0, UPT, UR22, 0x1, UPT ;  /* 0x000000011600788c */ /* 0x000fe4000bf05270 */
[----:B------:R-:W-:Y:S02]  /*25d0*/  UIMAD.WIDE.U32 UR12, UR9, UR20, URZ ;  /* 0x00000014090c72a5 */ /* 0x000fe4000f8e00ff */
[----:B------:R-:W-:Y:S02]  /*25e0*/  ULEA UR12, UR11, UR37, 0xd ;  /* 0x000000250b0c7291 */ /* 0x000fe4000f8e68ff */
[----:B------:R-:W-:Y:S02]  /*25f0*/  USHF.R.U32.HI UR13, URZ, UR21, UR13 ;  /* 0x00000015ff0d7299 */ /* 0x000fe4000801160d */
[----:B------:R-:W-:Y:S02]  /*2600*/  UIADD3 UR19, UPT, UPT, UR19, 0x1, URZ ;  /* 0x0000000113137890 */ /* 0x000fe4000fffe0ff */
[----:B------:R-:W-:Y:S02]  /*2610*/  USEL UR13, UR9, UR13, !UP0 ;  /* 0x0000000d090d7287 */ /* 0x000fe4000c000000 */
[----:B------:R-:W-:Y:S02]  /*2620*/  UIADD3 UR40, UP0, UPT, UR54, 0x180, URZ ;  /* 0x0000018036287890 */ /* 0x000fe4000ff1e0ff */
[----:B------:R-:W-:Y:S02]  /*2630*/  UIMAD.WIDE.U32 UR14, UR13, UR25, URZ ;  /* 0x000000190d0e72a5 */ /* 0x000fe4000f8e00ff */
[----:B------:R-:W-:Y:S02]  /*2640*/  UIADD3.X UR41, UPT, UPT, URZ, UR55, URZ, UP0, !UPT ;  /* 0x00000037ff297290 */ /* 0x000fe400087fe4ff */
[----:B------:R-:W-:Y:S01]  /*2650*/  UISETP.NE.AND UP0, UPT, UR19, UR50, UPT ;  /* 0x000000321300728c */ /* 0x000fe2000bf05270 */
[----:B------:R-:W-:Y:S01]  /*2660*/  UMOV UR52, 0x0 ;  /* 0x0000000000347882 */ /* 0x000fe20000000000 */
[----:B------:R-:W-:Y:S01]  /*2670*/  UMOV UR53, 0x10000000 ;  /* 0x1000000000357882 */ /* 0x000fe20000000000 */
[----:B------:R-:W-:Y:S01]  /*2680*/  UMOV UR34, UR42 ;  /* 0x0000002a00227c82 */ /* 0x000fe20008000000 */
        /* <DEDUP_REMOVED lines=10> */
[----:B------:R-:W-:Y:S02]  /*2730*/  UIADD3 UR15, UPT, UPT, -UR14, URZ, URZ ;  /* 0x000000ff0e0f7290 */ /* 0x000fe4000fffe1ff */
[----:B------:R-:W-:Y:S02]  /*2740*/  UIMAD UR12, UR18, UR12, UR35 ;  /* 0x0000000c120c72a4 */ /* 0x000fe4000f8e0223 */
[----:B------:R-:W-:Y:S02]  /*2750*/  UIMAD UR9, UR22, UR11, UR9 ;  /* 0x0000000b160972a4 */ /* 0x000fe4000f8e0209 */
[----:B------:R-:W-:Y:S02]  /*2760*/  UIMAD UR13, UR23, UR15, UR13 ;  /* 0x0000000f170d72a4 */ /* 0x000fe4000f8e020d */
[----:B------:R-:W-:Y:S02]  /*2770*/  UIMAD UR11, UR12, UR5, UR4 ;  /* 0x000000050c0b72a4 */ /* 0x000fe4000f8e0204 */
[----:B------:R-:W-:Y:S02]  /*2780*/  UIMAD UR12, UR9, UR16, UR6 ;  /* 0x00000010090c72a4 */ /* 0x000fe4000f8e0206 */
[----:B------:R-:W-:Y:S02]  /*2790*/  UIMAD UR13, UR13, UR17, UR7 ;  /* 0x000000110d0d72a4 */ /* 0x000fe4000f8e0207 */
[----:B------:R-:W-:Y:S01]  /*27a0*/  UPRMT UR15, UR31, 0x5410, URZ ;  /* 0x000054101f0f7896 */ /* 0x000fe200080000ff */
[----:B------:R-:W-:Y:S08]  /*27b0*/  UMOV UR9, UR33 ;  /* 0x0000002100097c82 */ /* 0x000ff00008000000 */
[----:B------:R3:W-:Y:S02]  /*27c0*/  UTMALDG.5D.IM2COL [UR8], [UR40], UR15 ;  /* 0x00000008280073b4 */ /* 0x0007e4000806000f */
[----:B---3--:R-:W-:Y:S01]  /*27d0*/  UMOV UR11, UR38 ;  /* 0x00000026000b7c82 */ /* 0x008fe20008000000 */
[----:B-1----:R-:W-:Y:S05]  /*27e0*/  BRA.U UP0, `(.L_x_28) ;  /* 0xfffffff900ec7547 */ /* 0x002fea000b83ffff */
.L_x_23:
[----:B------:R-:W-:Y:S01]  /*27f0*/  SHF.L.U32 R3, R2, 0x1f, RZ ;  /* 0x0000001f02037819 */ /* 0x000fe200000006ff */
[----:B------:R-:W-:-:S03]  /*2800*/  NOP ;  /* 0x0000000000007918 */ /* 0x000fc60000000000 */
[----:B--2---:R-:W2:Y:S02]  /*2810*/  SYNCS.PHASECHK.TRANS64.TRYWAIT P0, [UR37+0xc0], R3 ;  /* 0x0000c003ff0075a7 */ /* 0x004ea40008001125 */
[----:B--2---:R-:W-:Y:S05]  /*2820*/  @!P0 BRA `(.L_x_29) ;  /* 0x0000006400f08947 */ /* 0x004fea0003800000 */
.L_x_114:
[----:B------:R-:W2:Y:S01]  /*2830*/  LDS.128 R4, [UR37+0x100] ;  /* 0x00010025ff047984 */ /* 0x000ea20008000c00 */
[----:B------:R-:W-:Y:S02]  /*2840*/  UIADD3 UR4, UPT, UPT, UR37, 0xc8, URZ ;  /* 0x000000c825047890 */ /* 0x000fe4000fffe0ff */
[----:B------:R-:W-:Y:S01]  /*2850*/  UISETP.GE.AND UP0, UPT, UR39, 0x1, UPT ;  /* 0x000000012700788c */ /* 0x000fe2000bf06270 */
[----:B------:R-:W-:Y:S01]  /*2860*/  @!PT LDS RZ, [RZ] ;  /* 0x00000000fffff984 */ /* 0x000fe20000000800 */
[----:B------:R-:W-:Y:S01]  /*2870*/  @!PT LDS RZ, [RZ] ;  /* 0x00000000fffff984 */ /* 0x000fe20000000800 */
[----:B------:R-:W-:Y:S01]  /*2880*/  @!PT LDS RZ, [RZ] ;  /* 0x00000000fffff984 */ /* 0x000fe20000000800 */
[----:B------:R-:W-:Y:S01]  /*2890*/  @!PT LDS RZ, [RZ] ;  /* 0x00000000fffff984 */ /* 0x000fe20000000800 */
[----:B------:R3:W-:Y:S06]  /*28a0*/  MEMBAR.ALL.CTA ;  /* 0x0000000000007992 */ /* 0x0007ec0000008000 */
[----:B---3--:R-:W3:Y:S01]  /*28b0*/  FENCE.VIEW.ASYNC.S ;  /* 0x00000000000073c6 */ /* 0x008ee20000000000 */
[----:B------:R-:W-:-:S09]  /*28c0*/  UPRMT UR4, URZ, 0x654, UR4 ;  /* 0x00000654ff047896 */ /* 0x000fd20008000004 */
[----:B---3--:R-:W-:Y:S01]  /*28d0*/  SYNCS.ARRIVE.TRANS64.RED.A1T0 RZ, [UR4], RZ ;  /* 0x000000ffffff79a7 */ /* 0x008fe20008100404 */
[----:B--2---:R-:W-:-:S13]  /*28e0*/  LOP3.LUT P0, RZ, R6, 0x1, RZ, 0xc0, !PT ;  /* 0x0000000106ff7812 */ /* 0x004fda000780c0ff */
[----:B------:R-:W-:Y:S01]  /*28f0*/  VOTEU.ANY UP1, P0 ;  /* 0x0000000000ff7886 */ /* 0x000fe20000020100 */
[----:B------:R-:W-:-:S13]  /*2900*/  PLOP3.LUT P0, PT, PT, PT, UP1, 0x80, 0x8 ;  /* 0x000000000008781c */ /* 0x000fda0003f0f018 */
[----:B-1----:R-:W-:Y:S02]  /*2910*/  @P0 MOV R0, R4 ;  /* 0x0000000400000202 */ /* 0x002fe40000000f00 */
[----:B------:R-:W-:Y:S02]  /*2920*/  @P0 LOP3.LUT R4, R5, 0xffff, RZ, 0xc0, !PT ;  /* 0x0000ffff05040812 */ /* 0x000fe400078ec0ff */
[----:B------:R-:W-:Y:S02]  /*2930*/  @P0 R2UR UR6, R0 ;  /* 0x00000000000602ca */ /* 0x000fe400000e0000 */
[----:B------:R-:W-:-:S11]  /*2940*/  @P0 R2UR UR5, R4 ;  /* 0x00000000040502ca */ /* 0x000fd600000e0000 */
[----:B------:R-:W-:Y:S02]  /*2950*/  @UP1 UMOV UR58, UR6 ;  /* 0x00000006003a1c82 */ /* 0x000fe40008000000 */
[----:B------:R-:W-:Y:S01]  /*2960*/  @UP1 UMOV UR57, UR5 ;  /* 0x0000000500391c82 */ /* 0x000fe20008000000 */
[----:B------:R-:W-:Y:S05]  /*2970*/  BRA.U !UP0, `(.L_x_30) ;  /* 0x0000000108d47547 */ /* 0x000fea000b800000 */
[----:B------:R-:W1:Y:S01]  /*2980*/  LDCU.128 UR16, c[0x0][0xc10] ;  /* 0x00018200ff1077ac */ /* 0x000e620008000c00 */
[----:B------:R-:W2:Y:S01]  /*2990*/  LDCU UR20, c[0x0][0xc20] ;  /* 0x00018400ff1477ac */ /* 0x000ea20008000800 */
[----:B------:R-:W3:Y:S01]  /*29a0*/  LDCU UR13, c[0x0][0xc0c] ;  /* 0x00018180ff0d77ac */ /* 0x000ee20008000800 */
[----:B------:R-:W4:Y:S01]  /*29b0*/  LDCU.64 UR14, c[0x0][0xc28] ;  /* 0x00018500ff0e77ac */ /* 0x000f220008000a00 */
[----:B------:R-:W-:Y:S02]  /*29c0*/  UISETP.NE.AND UP3, UPT, UR39, 0x1, UPT ;  /* 0x000000012700788c */ /* 0x000fe4000bf65270 */
[----:B-1----:R-:W-:Y:S02]  /*29d0*/  UIMAD.WIDE.U32 UR4, UR61, UR19, URZ ;  /* 0x000000133d0472a5 */ /* 0x002fe4000f8e00ff */
[----:B------:R-:W-:Y:S02]  /*29e0*/  UIMAD.WIDE.U32 UR6, UR62, UR16, URZ ;  /* 0x000000103e0672a5 */ /* 0x000fe4000f8e00ff */
[----:B------:R-:W-:-:S02]  /*29f0*/  UISETP.NE.AND UP0, UPT, UR18, 0x1, UPT ;  /* 0x000000011200788c */ /* 0x000fc4000bf05270 */
[----:B------:R-:W-:Y:S01]  /*2a00*/  UIMAD.WIDE.U32 UR10, UR57, UR19, URZ ;  /* 0x00000013390a72a5 */ /* 0x000fe2000f8e00ff */
[----:B------:R-:W-:Y:S01]  /*2a10*/  UMOV UR4, UR5 ;  /* 0x0000000500047c82 */ /* 0x000fe20008000000 */
[----:B---3--:R-:W-:Y:S02]  /*2a20*/  UISETP.NE.AND UP2, UPT, UR13, 0x1, UPT ;  /* 0x000000010d00788c */ /* 0x008fe4000bf45270 */
[----:B--2---:R-:W-:Y:S02]  /*2a30*/  USHF.R.U32.HI UR5, URZ, UR20, UR4 ;  /* 0x00000014ff057299 */ /* 0x004fe40008011604 */
[----:B------:R-:W-:Y:S01]  /*2a40*/  UIMAD.WIDE.U32 UR8, UR58, UR16, URZ ;  /* 0x000000103a0872a5 */ /* 0x000fe2000f8e00ff */
[----:B------:R-:W-:Y:S01]  /*2a50*/  UMOV UR4, UR7 ;  /* 0x0000000700047c82 */ /* 0x000fe20008000000 */
[----:B------:R-:W-:Y:S02]  /*2a60*/  USEL UR5, UR61, UR5, !UP0 ;  /* 0x000000053d057287 */ /* 0x000fe4000c000000 */
[----:B------:R-:W-:-:S02]  /*2a70*/  USHF.R.U32.HI UR4, URZ, UR17, UR4 ;  /* 0x00000011ff047299 */ /* 0x000fc40008011604 */
[----:B----4-:R-:W-:Y:S02]  /*2a80*/  UIMAD.WIDE.U32 UR6, UR5, UR14, URZ ;  /* 0x0000000e050672a5 */ /* 0x010fe4000f8e00ff */
[----:B------:R-:W-:Y:S01]  /*2a90*/  USEL UR12, UR62, UR4, !UP2 ;  /* 0x000000043e0c7287 */ /* 0x000fe2000d000000 */
[----:B------:R-:W-:Y:S02]  /*2aa0*/  UMOV UR8, UR9 ;  /* 0x0000000900087c82 */ /* 0x000fe40008000000 */
[----:B------:R-:W-:Y:S01]  /*2ab0*/  UMOV UR4, UR11 ;  /* 0x0000000b00047c82 */ /* 0x000fe20008000000 */
[----:B------:R-:W-:Y:S01]  /*2ac0*/  UIMAD.WIDE.U32 UR10, UR12, UR14, URZ ;  /* 0x0000000e0c0a72a5 */ /* 0x000fe2000f8e00ff */
[----:B------:R-:W-:Y:S01]  /*2ad0*/  UMOV UR6, UR7 ;  /* 0x0000000700067c82 */ /* 0x000fe20008000000 */
[----:B------:R-:W-:Y:S02]  /*2ae0*/  USHF.R.U32.HI UR4, URZ, UR20, UR4 ;  /* 0x00000014ff047299 */ /* 0x000fe40008011604 */
[----:B------:R-:W-:-:S02]  /*2af0*/  @UP3 USHF.R.U32.HI UR5, URZ, UR15, UR6 ;  /* 0x0000000fff053299 */ /* 0x000fc40008011606 */
[----:B------:R-:W-:Y:S01]  /*2b00*/  USHF.R.U32.HI UR17, URZ, UR17, UR8 ;  /* 0x00000011ff117299 */ /* 0x000fe20008011608 */
[----:B------:R-:W-:Y:S01]  /*2b10*/  UMOV UR6, UR11 ;  /* 0x0000000b00067c82 */ /* 0x000fe20008000000 */
[----:B------:R-:W-:Y:S02]  /*2b20*/  USEL UR4, UR57, UR4, !UP0 ;  /* 0x0000000439047287 */ /* 0x000fe4000c000000 */
[----:B------:R-:W-:Y:S02]  /*2b30*/  @UP3 USHF.R.U32.HI UR12, URZ, UR15, UR6 ;  /* 0x0000000fff0c3299 */ /* 0x000fe40008011606 */
[----:B------:R-:W-:Y:S02]  /*2b40*/  UIMAD UR6, UR39, UR5, URZ ;  /* 0x00000005270672a4 */ /* 0x000fe4000f8e02ff */
[----:B------:R-:W-:Y:S02]  /*2b50*/  USEL UR5, UR58, UR17, !UP2 ;  /* 0x000000113a057287 */ /* 0x000fe4000d000000 */
[----:B------:R-:W-:-:S02]  /*2b60*/  UIMAD UR8, UR39, UR12, URZ ;  /* 0x0000000c270872a4 */ /* 0x000fc4000f8e02ff */
[----:B------:R-:W-:Y:S02]  /*2b70*/  UISETP.GE.AND UP0, UPT, UR4, UR6, UPT ;  /* 0x000000060400728c */ /* 0x000fe4000bf06270 */
[----:B------:R-:W-:Y:S02]  /*2b80*/  UIMAD.WIDE.U32 UR6, UR4, UR14, URZ ;  /* 0x0000000e040672a5 */ /* 0x000fe4000f8e00ff */
[----:B------:R-:W-:Y:S02]  /*2b90*/  UISETP.GE.OR UP0, UPT, UR5, UR8, UP0 ;  /* 0x000000080500728c */ /* 0x000fe40008706670 */
[----:B------:R-:W-:Y:S02]  /*2ba0*/  UIMAD.WIDE.U32 UR8, UR5, UR14, URZ ;  /* 0x0000000e050872a5 */ /* 0x000fe4000f8e00ff */
[----:B------:R-:W-:Y:S01]  /*2bb0*/  UIADD3 UR10, UPT, UPT, -UR4, URZ, URZ ;  /* 0x000000ff040a7290 */ /* 0x000fe2000fffe1ff */
[----:B------:R-:W-:Y:S02]  /*2bc0*/  UMOV UR6, UR7 ;  /* 0x0000000700067c82 */ /* 0x000fe40008000000 */
[----:B------:R-:W-:-:S02]  /*2bd0*/  USHF.R.U32.HI UR6, URZ, UR15, UR6 ;  /* 0x0000000fff067299 */ /* 0x000fc40008011606 */
[----:B------:R-:W-:Y:S02]  /*2be0*/  UIMAD UR10, UR18, UR10, UR57 ;  /* 0x0000000a120a72a4 */ /* 0x000fe4000f8e0239 */
[----:B------:R-:W-:Y:S01]  /*2bf0*/  USEL UR6, UR4, UR6, !UP3 ;  /* 0x0000000604067287 */ /* 0x000fe2000d800000 */
[----:B------:R-:W-:Y:S01]  /*2c00*/  @!UP0 UMOV UR7, UR9 ;  /* 0x0000000900078c82 */ /* 0x000fe20008000000 */
[----:B------:R-:W-:Y:S02]  /*2c10*/  UIADD3 UR9, UPT, UPT, -UR5, URZ, URZ ;  /* 0x000000ff05097290 */ /* 0x000fe4000fffe1ff */
[----:B------:R-:W-:Y:S02]  /*2c20*/  @!UP0 USHF.R.U32.HI UR7, URZ, UR15, UR7 ;  /* 0x0000000fff078299 */ /* 0x000fe40008011607 */
[----:B------:R-:W-:Y:S02]  /*2c30*/  UIADD3 UR8, UPT, UPT, -UR6, URZ, URZ ;  /* 0x000000ff06087290 */ /* 0x000fe4000fffe1ff */
[----:B------:R-:W-:-:S02]  /*2c40*/  @!UP0 USEL UR7, UR5, UR7, !UP3 ;  /* 0x0000000705078287 */ /* 0x000fc4000d800000 */
[----:B------:R-:W-:Y:S02]  /*2c50*/  UIMAD UR8, UR39, UR8, UR4 ;  /* 0x00000008270872a4 */ /* 0x000fe4000f8e0204 */
[----:B------:R-:W-:Y:S02]  /*2c60*/  @!UP0 UIADD3 UR6, UPT, UPT, UR6, -UR7, URZ ;  /* 0x8000000706068290 */ /* 0x000fe4000fffe0ff */
[----:B------:R-:W-:Y:S02]  /*2c70*/  @!UP0 UIMAD UR7, UR8, UR12, UR7 ;  /* 0x0000000c080782a4 */ /* 0x000fe4000f8e0207 */
[----:B------:R-:W-:Y:S02]  /*2c80*/  @!UP0 UIMAD UR4, UR39, UR6, UR5 ;  /* 0x00000006270482a4 */ /* 0x000fe4000f8e0205 */
[----:B------:R-:W-:Y:S02]  /*2c90*/  UIMAD UR6, UR13, UR9, UR58 ;  /* 0x000000090d0672a4 */ /* 0x000fe4000f8e023a */
[----:B------:R-:W-:Y:S01]  /*2ca0*/  UIMAD UR57, UR4, UR18, UR10 ;  /* 0x00000012043972a4 */ /* 0x000fe2000f8e020a */
[----:B------:R-:W-:-:S02]  /*2cb0*/  @!UP0 UMOV UR5, UR7 ;  /* 0x0000000700058c82 */ /* 0x000fc40008000000 */
[----:B------:R-:W-:-:S12]  /*2cc0*/  UIMAD UR58, UR5, UR13, UR6 ;  /* 0x0000000d053a72a4 */ /* 0x000fd8000f8e0206 */
.L_x_30:
        /* <DEDUP_REMOVED lines=20> */
.L_x_31:
[----:B------:R-:W-:Y:S02]  /*2e10*/  R2UR UR5, R89 ;  /* 0x00000000590572ca */ /* 0x000fe400000e0000 */
[----:B------:R-:W-:Y:S02]  /*2e20*/  R2UR UR4, R88 ;  /* 0x00000000580472ca */ /* 0x000fe400000e0000 */
[----:B------:R-:W-:Y:S02]  /*2e30*/  PLOP3.LUT P1, PT, PT, PT, PT, 0x80, 0x8 ;  /* 0x000000000008781c */ /* 0x000fe40003f2f070 */
[----:B------:R-:W-:-:S07]  /*2e40*/  LOP3.LUT R2, R2, 0x1, RZ, 0x3c, !PT ;  /* 0x0000000102027812 */ /* 0x000fce00078e3cff */
[----:B------:R-:W-:Y:S02]  /*2e50*/  UIADD3 UR28, UPT, UPT, UR58, UR5, URZ ;  /* 0x000000053a1c7290 */ /* 0x000fe4000fffe0ff */
[----:B------:R-:W-:Y:S01]  /*2e60*/  UIADD3 UR22, UPT, UPT, UR57, UR4, URZ ;  /* 0x0000000439167290 */ /* 0x000fe2000fffe0ff */
[----:B------:R-:W-:Y:S11]  /*2e70*/  BRA.U UP1, `(.L_x_32) ;  /* 0xffffffe5019c7547 */ /* 0x000ff6000b83ffff */
[----:B------:R-:W-:Y:S01]  /*2e80*/  UIADD3 UR37, UPT, UPT, UR37, 0x40, URZ ;  /* 0x0000004025257890 */ /* 0x000fe2000fffe0ff */
[----:B------:R-:W-:-:S03]  /*2e90*/  MOV R3, UR36 ;  /* 0x0000002400037c02 */ /* 0x000fc60008000f00 */
[----:B------:R-:W-:Y:S01]  /*2ea0*/  ULEA UR4, UR38, UR37, 0x3 ;  /* 0x0000002526047291 */ /* 0x000fe2000f8e18ff */
[----:B------:R-:W-:-:S08]  /*2eb0*/  SHF.L.U32 R3, R3, 0x1f, RZ ;  /* 0x0000001f03037819 */ /* 0x000fd000000006ff */
[----:B------:R-:W1:Y:S02]  /*2ec0*/  SYNCS.PHASECHK.TRANS64.TRYWAIT P0, [UR4], R3 ;  /* 0x00000003ff0075a7 */ /* 0x000e640008001104 */
[----:B-1----:R-:W-:Y:S05]  /*2ed0*/  @!P0 BRA `(.L_x_33) ;  /* 0x00000060005c8947 */ /* 0x002fea0003800000 */
.L_x_116:
[----:B------:R-:W-:-:S04]  /*2ee0*/  UIADD3 UR4, UPT, UPT, UR38, 0x1, URZ ;  /* 0x0000000126047890 */ /* 0x000fc8000fffe0ff */
[----:B------:R-:W-:-:S04]  /*2ef0*/  UISETP.NE.AND UP0, UPT, UR4, 0x8, UPT ;  /* 0x000000080400788c */ /* 0x000fc8000bf05270 */
[----:B------:R-:W-:Y:S02]  /*2f00*/  USEL UR5, URZ, 0x1, UP0 ;  /* 0x00000001ff057887 */ /* 0x000fe40008000000 */
[----:B------:R-:W-:Y:S02]  /*2f10*/  USEL UR4, UR4, URZ, UP0 ;  /* 0x000000ff04047287 */ /* 0x000fe40008000000 */
[----:B------:R-:W-:Y:S02]  /*2f20*/  ULOP3.LUT UR6, UR36, UR5, URZ, 0x3c, !UPT ;  /* 0x0000000524067292 */ /* 0x000fe4000f8e3cff */
[----:B------:R-:W-:-:S04]  /*2f30*/  ULEA UR5, UR4, UR37, 0x3 ;  /* 0x0000002504057291 */ /* 0x000fc8000f8e18ff */
[----:B-1----:R-:W-:-:S04]  /*2f40*/  MOV R3, UR6 ;  /* 0x0000000600037c02 */ /* 0x002fc80008000f00 */
[----:B------:R-:W-:-:S04]  /*2f50*/  SHF.L.U32 R3, R3, 0x1f, RZ ;  /* 0x0000001f03037819 */ /* 0x000fc800000006ff */
[----:B------:R-:W1:Y:S02]  /*2f60*/  SYNCS.PHASECHK.TRANS64.TRYWAIT P0, [UR5], R3 ;  /* 0x00000003ff0075a7 */ /* 0x000e640008001105 */
[----:B-1----:R-:W-:Y:S05]  /*2f70*/  @!P0 BRA `(.L_x_34) ;  /* 0x00000060004c8947 */ /* 0x002fea0003800000 */
.L_x_118:
        /* <DEDUP_REMOVED lines=10> */
.L_x_120:
        /* <DEDUP_REMOVED lines=10> */
.L_x_122:
        /* <DEDUP_REMOVED lines=10> */
.L_x_124:
        /* <DEDUP_REMOVED lines=10> */
.L_x_126:
        /* <DEDUP_REMOVED lines=10> */
.L_x_128:
[----:B------:R-:W-:-:S04]  /*32a0*/  UIADD3 UR4, UPT, UPT, UR4, 0x1, URZ ;  /* 0x0000000104047890 */ /* 0x000fc8000fffe0ff */
[----:B------:R-:W-:-:S04]  /*32b0*/  UISETP.NE.AND UP0, UPT, UR4, 0x8, UPT ;  /* 0x000000080400788c */ /* 0x000fc8000bf05270 */
[----:B------:R-:W-:Y:S02]  /*32c0*/  USEL UR5, URZ, 0x1, UP0 ;  /* 0x00000001ff057887 */ /* 0x000fe40008000000 */
[----:B------:R-:W-:Y:S02]  /*32d0*/  USEL UR4, UR4, URZ, UP0 ;  /* 0x000000ff04047287 */ /* 0x000fe40008000000 */
[----:B------:R-:W-:Y:S02]  /*32e0*/  ULOP3.LUT UR5, UR6, UR5, URZ, 0x3c, !UPT ;  /* 0x0000000506057292 */ /* 0x000fe4000f8e3cff */
[----:B------:R-:W-:-:S04]  /*32f0*/  ULEA UR4, UR4, UR37, 0x3 ;  /* 0x0000002504047291 */ /* 0x000fc8000f8e18ff */
[----:B------:R-:W-:Y:S02]  /*3300*/  IMAD.U32 R2, RZ, RZ, UR5 ;  /* 0x00000005ff027e24 */ /* 0x000fe4000f8e00ff */
[----:B-1----:R-:W-:-:S03]  /*3310*/  MOV R0, UR4 ;  /* 0x0000000400007c02 */ /* 0x002fc60008000f00 */
[----:B------:R-:W-:-:S07]  /*3320*/  SHF.L.U32 R3, R2, 0x1f, RZ ;  /* 0x0000001f02037819 */ /* 0x000fce00000006ff */
.L_x_40:
[----:B-1----:R1:W2:Y:S02]  /*3330*/  SYNCS.PHASECHK.TRANS64.TRYWAIT P0, [R0+URZ], R3 ;  /* 0x00000003000075a7 */ /* 0x0022a400080011ff */
[----:B--2---:R-:W-:Y:S05]  /*3340*/  @!P0 NANOSLEEP.SYNCS 0x989680 ;  /* 0x009896800000895d */ /* 0x004fea0003900000 */
[----:B------:R-:W2:Y:S02]  /*3350*/  @!P0 SYNCS.PHASECHK.TRANS64 P0, [R0+URZ], R3 ;  /* 0x00000003000085a7 */ /* 0x000ea400080010ff */
[----:B--2---:R-:W-:Y:S05]  /*3360*/  @P0 EXIT ;  /* 0x000000000000094d */ /* 0x004fea0003800000 */
[----:B------:R-:W-:Y:S05]  /*3370*/  BRA `(.L_x_40) ;  /* 0xfffffffc00ec7947 */ /* 0x000fea000383ffff */
.L_x_16:
[----:B------:R-:W2:Y:S02]  /*3380*/  S2UR UR4, SR_CgaCtaId ;  /* 0x00000000000479c3 */ /* 0x000ea40000008800 */
[----:B--2---:R-:W-:-:S04]  /*3390*/  UISETP.NE.AND UP0, UPT, UR4, URZ, UPT ;  /* 0x000000ff0400728c */ /* 0x004fc8000bf05270 */
[----:B------:R-:W-:-:S09]  /*33a0*/  UISETP.NE.OR UP0, UPT, UR15, 0x1, UP0 ;  /* 0x000000010f00788c */ /* 0x000fd20008705670 */
[----:B------:R-:W-:Y:S05]  /*33b0*/  BRA.U UP0, `(.L_x_41) ;  /* 0x0000000100b47547 */ /* 0x000fea000b800000 */
[----:B------:R-:W2:Y:S01]  /*33c0*/  S2UR UR5, SR_CgaCtaId ;  /* 0x00000000000579c3 */ /* 0x000ea20000008800 */
[----:B------:R-:W-:Y:S01]  /*33d0*/  UMOV UR4, 0x400 ;  /* 0x0000040000047882 */ /* 0x000fe20000000000 */
[----:B------:R-:W-:Y:S01]  /*33e0*/  HFMA2 R3, -RZ, RZ, 0, 5.9604644775390625e-08 ;  /* 0x00000001ff037431 */ /* 0x000fe200000001ff */
[----:B------:R-:W-:Y:S01]  /*33f0*/  ISETP.NE.AND P0, PT, R0, RZ, PT ;  /* 0x000000ff0000720c */ /* 0x000fe20003f05270 */
[----:B------:R-:W-:Y:S01]  /*3400*/  IMAD.MOV.U32 R8, RZ, RZ, RZ ;  /* 0x000000ffff087224 */ /* 0x000fe200078e00ff */
[----:B--2---:R-:W-:-:S04]  /*3410*/  ULEA UR4, UR5, UR4, 0x18 ;  /* 0x0000000405047291 */ /* 0x004fc8000f8ec0ff */
[----:B------:R-:W-:Y:S02]  /*3420*/  UIADD3 UR5, UPT, UPT, UR4, 0xc8, URZ ;  /* 0x000000c804057890 */ /* 0x000fe4000fffe0ff */
[----:B------:R-:W-:Y:S02]  /*3430*/  UIADD3 UR8, UPT, UPT, UR4, 0xc0, URZ ;  /* 0x000000c004087890 */ /* 0x000fe4000fffe0ff */
[----:B------:R-:W-:-:S12]  /*3440*/  UPRMT UR5, URZ, 0x654, UR5 ;  /* 0x00000654ff057896 */ /* 0x000fd80008000005 */
.L_x_44:
[----:B------:R-:W-:Y:S01]  /*3450*/  SHF.L.U32 R7, R3, 0x1f, RZ ;  /* 0x0000001f03077819 */ /* 0x000fe200000006ff */
[----:B------:R-:W-:Y:S02]  /*3460*/  IMAD.U32 R9, RZ, RZ, UR8 ;  /* 0x00000008ff097e24 */ /* 0x000fe4000f8e00ff */
[----:B------:R-:W-:Y:S01]  /*3470*/  @!P0 IMAD.MOV.U32 R5, RZ, RZ, 0x10 ;  /* 0x00000010ff058424 */ /* 0x000fe200078e00ff */
[----:B------:R-:W2:Y:S02]  /*3480*/  SYNCS.PHASECHK.TRANS64.TRYWAIT P1, [UR4+0xc8], R7 ;  /* 0x0000c807ff0075a7 */ /* 0x000ea40008021104 */
[----:B------:R-:W-:-:S04]  /*3490*/  PRMT R9, R0, 0x654, R9 ;  /* 0x0000065400097816 */ /* 0x000fc80000000009 */
[----:B------:R-:W-:Y:S01]  /*34a0*/  SEL R2, R9, R2, !P0 ;  /* 0x0000000209027207 */ /* 0x000fe20004000000 */
[----:B--2---:R-:W-:Y:S06]  /*34b0*/  @!P1 BRA `(.L_x_42) ;  /* 0x0000005c008c9947 */ /* 0x004fec0003800000 */
.L_x_130:
[----:B------:R-:W-:Y:S01]  /*34c0*/  UIADD3 UR6, UPT, UPT, UR4, 0x100, URZ ;  /* 0x0000010004067890 */ /* 0x000fe2000fffe0ff */
[----:B------:R3:W-:Y:S01]  /*34d0*/  @!P0 SYNCS.ARRIVE.TRANS64.RED RZ, [R2+URZ], R5 ;  /* 0x0000000502ff89a7 */ /* 0x0007e200080004ff */
[----:B------:R-:W-:Y:S01]  /*34e0*/  UIADD3 UR7, UPT, UPT, UR4, 0xc0, URZ ;  /* 0x000000c004077890 */ /* 0x000fe2000fffe0ff */
[----:B------:R-:W-:-:S08]  /*34f0*/  LOP3.LUT R3, R3, 0x1, RZ, 0x3c, !PT ;  /* 0x0000000103037812 */ /* 0x000fd000078e3cff */
[----:B------:R-:W-:Y:S06]  /*3500*/  UGETNEXTWORKID.BROADCAST [UR6], [UR7] ;  /* 0x00000000060073ca */ /* 0x000fec0008000100 */
[----:B---3--:R-:W-:-:S04]  /*3510*/  SHF.L.U32 R5, R8, 0x1f, RZ ;  /* 0x0000001f08057819 */ /* 0x008fc800000006ff */
[----:B------:R-:W3:Y:S02]  /*3520*/  SYNCS.PHASECHK.TRANS64.TRYWAIT P1, [UR4+0xc0], R5 ;  /* 0x0000c005ff0075a7 */ /* 0x000ee40008021104 */
[----:B---3--:R-:W-:Y:S05]  /*3530*/  @!P1 BRA `(.L_x_43) ;  /* 0x0000005c00849947 */ /* 0x008fea0003800000 */
.L_x_132:
[----:B--2---:R-:W2:Y:S01]  /*3540*/  LDS.128 R4, [UR4+0x100] ;  /* 0x00010004ff047984 */ /* 0x004ea20008000c00 */
[----:B------:R-:W-:Y:S01]  /*3550*/  LOP3.LUT R8, R8, 0x1, RZ, 0x3c, !PT ;  /* 0x0000000108087812 */ /* 0x000fe200078e3cff */
[----:B------:R-:W-:Y:S01]  /*3560*/  @!PT LDS RZ, [RZ] ;  /* 0x00000000fffff984 */ /* 0x000fe20000000800 */
[----:B------:R-:W-:Y:S01]  /*3570*/  @!PT LDS RZ, [RZ] ;  /* 0x00000000fffff984 */ /* 0x000fe20000000800 */
[----:B------:R-:W-:Y:S01]  /*3580*/  @!PT LDS RZ, [RZ] ;  /* 0x00000000fffff984 */ /* 0x000fe20000000800 */
[----:B------:R-:W-:Y:S01]  /*3590*/  @!PT LDS RZ, [RZ] ;  /* 0x00000000fffff984 */ /* 0x000fe20000000800 */
[----:B------:R3:W-:Y:S06]  /*35a0*/  MEMBAR.ALL.CTA ;  /* 0x0000000000007992 */ /* 0x0007ec0000008000 */
[----:B---3--:R-:W3:Y:S02]  /*35b0*/  FENCE.VIEW.ASYNC.S ;  /* 0x00000000000073c6 */ /* 0x008ee40000000000 */
[----:B---3--:R-:W-:Y:S01]  /*35c0*/  SYNCS.ARRIVE.TRANS64.RED.A1T0 RZ, [UR5], RZ ;  /* 0x000000ffffff79a7 */ /* 0x008fe20008100405 */
[----:B--2---:R-:W-:-:S13]  /*35d0*/  LOP3.LUT P1, RZ, R6, 0x1, RZ, 0xc0, !PT ;  /* 0x0000000106ff7812 */ /* 0x004fda000782c0ff */
[----:B------:R-:W-:Y:S05]  /*35e0*/  @P1 BRA `(.L_x_44) ;  /* 0xfffffffc00981947 */ /* 0x000fea000383ffff */
[----:B------:R-:W-:-:S04]  /*35f0*/  SHF.L.U32 R0, R3, 0x1f, RZ ;  /* 0x0000001f03007819 */ /* 0x000fc800000006ff */
[----:B------:R-:W2:Y:S02]  /*3600*/  SYNCS.PHASECHK.TRANS64 P0, [UR4+0xc8], R0 ;  /* 0x0000c800ff0075a7 */ /* 0x000ea40008001004 */
[----:B-12---:R-:W-:Y:S05]  /*3610*/  @P0 EXIT ;  /* 0x000000000000094d */ /* 0x006fea0003800000 */
[----:B------:R-:W-:-:S07]  /*3620*/  MOV R0, UR4 ;  /* 0x0000000400007c02 */ /* 0x000fce0008000f00 */
.L_x_45:
[----:B-1----:R-:W-:-:S04]  /*3630*/  SHF.L.U32 R5, R3, 0x1f, RZ ;  /* 0x0000001f03057819 */ /* 0x002fc800000006ff */
[----:B------:R1:W2:Y:S03]  /*3640*/  SYNCS.PHASECHK.TRANS64.TRYWAIT P0, [R0+URZ+0xc8], R5 ;  /* 0x0000c805000075a7 */ /* 0x0002a600080011ff */
[----:B--2---:R-:W-:Y:S05]  /*3650*/  @!P0 NANOSLEEP.SYNCS 0x989680 ;  /* 0x009896800000895d */ /* 0x004fea0003900000 */
[----:B------:R-:W2:Y:S02]  /*3660*/  @!P0 SYNCS.PHASECHK.TRANS64 P0, [R0+URZ+0xc8], R5 ;  /* 0x0000c805000085a7 */ /* 0x000ea400080010ff */
[----:B--2---:R-:W-:Y:S05]  /*3670*/  @P0 EXIT ;  /* 0x000000000000094d */ /* 0x004fea0003800000 */
[----:B------:R-:W-:Y:S05]  /*3680*/  BRA `(.L_x_45) ;  /* 0xfffffffc00e87947 */ /* 0x000fea000383ffff */
.L_x_41:
[----:B------:R-:W-:-:S09]  /*3690*/  UISETP.NE.AND UP0, UPT, UR15, URZ, UPT ;  /* 0x000000ff0f00728c */ /* 0x000fd2000bf05270 */
[----:B------:R-:W-:Y:S05]  /*36a0*/  BRA.U UP0, `(.L_x_46) ;  /* 0x0000000d00807547 */ /* 0x000fea000b800000 */
[----:B------:R-:W2:Y:S01]  /*36b0*/  S2UR UR7, SR_CgaCtaId ;  /* 0x00000000000779c3 */ /* 0x000ea20000008800 */
[----:B------:R-:W-:Y:S01]  /*36c0*/  UMOV UR4, 0x40 ;  /* 0x0000004000047882 */ /* 0x000fe20000000000 */
[----:B------:R-:W-:Y:S01]  /*36d0*/  NOP ;  /* 0x0000000000007918 */ /* 0x000fe20000000000 */
[----:B------:R-:W-:Y:S01]  /*36e0*/  UMOV UR6, 0x400 ;  /* 0x0000040000067882 */ /* 0x000fe20000000000 */
[----:B--2---:R-:W-:Y:S02]  /*36f0*/  ULEA UR5, UR7, UR4, 0x18 ;  /* 0x0000000407057291 */ /* 0x004fe4000f8ec0ff */
[----:B------:R-:W-:-:S07]  /*3700*/  ULEA UR6, UR7, UR6, 0x18 ;  /* 0x0000000607067291 */ /* 0x000fce000f8ec0ff */
[----:B------:R-:W2:Y:S02]  /*3710*/  LDS.U8 R0, [UR5+0x1c] ;  /* 0x00001c05ff007984 */ /* 0x000ea40008000000 */
[----:B--2---:R-:W-:-:S13]  /*3720*/  ISETP.NE.AND P0, PT, R0, RZ, PT ;  /* 0x000000ff0000720c */ /* 0x004fda0003f05270 */
[----:B------:R-:W-:Y:S05]  /*3730*/  @P0 BRA `(.L_x_47) ;  /* 0x0000000000580947 */ /* 0x000fea0003800000 */
[----:B------:R-:W-:-:S13]  /*3740*/  ELECT P0, URZ, PT ;  /* 0x0000000000ff782f */ /* 0x000fda0003800000 */
[----:B------:R-:W-:Y:S05]  /*3750*/  @!P0 BRA `(.L_x_48) ;  /* 0x0000000000608947 */ /* 0x000fea0003800000 */
[----:B------:R-:W-:Y:S01]  /*3760*/  UMOV UR4, 0x10 ;  /* 0x0000001000047882 */ /* 0x000fe20000000000 */
[----:B------:R-:W-:Y:S01]  /*3770*/  HFMA2 R0, -RZ, RZ, 0, 5.9604644775390625e-08 ;  /* 0x00000001ff007431 */ /* 0x000fe200000001ff */
[----:B------:R-:W-:-:S03]  /*3780*/  MOV R2, 0xffff ;  /* 0x0000ffff00027802 */ /* 0x000fc60000000f00 */
[----:B------:R-:W-:Y:S04]  /*3790*/  DEPBAR.LE SB2, 0x36 ;  /* 0x0000ad800000791a */ /* 0x000fe80000000000 */
[----:B------:R-:W2:Y:S02]  /*37a0*/  UTCATOMSWS.FIND_AND_SET.ALIGN UP0, UR4, UR4 ;  /* 0x00000004000475e3 */ /* 0x000ea40008000800 */
[----:B--2---:R-:W-:Y:S01]  /*37b0*/  MOV R3, UR4 ;  /* 0x0000000400037c02 */ /* 0x004fe20008000f00 */
[----:B------:R-:W-:Y:S06]  /*37c0*/  BRA.U UP0, `(.L_x_49) ;  /* 0x0000000100187547 */ /* 0x000fec000b800000 */
.L_x_50:
[----:B------:R-:W-:Y:S05]  /*37d0*/  NANOSLEEP 0x64 ;  /* 0x000000640000795d */ /* 0x000fea0003800000 */
[----:B------:R-:W-:-:S05]  /*37e0*/  UMOV UR4, 0x10 ;  /* 0x0000001000047882 */ /* 0x000fca0000000000 */
[----:B------:R-:W-:Y:S04]  /*37f0*/  DEPBAR.LE SB2, 0x36 ;  /* 0x0000ad800000791a */ /* 0x000fe80000000000 */
[----:B------:R-:W2:Y:S02]  /*3800*/  UTCATOMSWS.FIND_AND_SET.ALIGN UP0, UR4, UR4 ;  /* 0x00000004000475e3 */ /* 0x000ea40008000800 */
[----:B--2---:R-:W-:Y:S01]  /*3810*/  MOV R3, UR4 ;  /* 0x0000000400037c02 */ /* 0x004fe20008000f00 */
[----:B------:R-:W-:Y:S05]  /*3820*/  BRA.U !UP0, `(.L_x_50) ;  /* 0xfffffffd08e87547 */ /* 0x000fea000b83ffff */
.L_x_49:
[-C--:B------:R-:W-:Y:S02]  /*3830*/  SHF.L.U32 R2, R2, R3.reuse, RZ ;  /* 0x0000000302027219 */ /* 0x080fe400000006ff */
[----:B------:R-:W-:Y:S01]  /*3840*/  SHF.L.U32 R0, R0, R3, RZ ;  /* 0x0000000300007219 */ /* 0x000fe200000006ff */
[----:B------:R-:W-:Y:S02]  /*3850*/  IMAD.SHL.U32 R3, R3, 0x20, RZ ;  /* 0x0000002003037824 */ /* 0x000fe400078e00ff */
[----:B------:R2:W-:Y:S04]  /*3860*/  ATOMS.OR RZ, [UR5+0x14], R2 ;  /* 0x00001402ffff798c */ /* 0x0005e8000b000005 */
[----:B------:R2:W-:Y:S04]  /*3870*/  ATOMS.OR RZ, [UR5+0x18], R0 ;  /* 0x00001800ffff798c */ /* 0x0005e8000b000005 */
[----:B------:R2:W-:Y:S01]  /*3880*/  STS [UR6+0x110], R3 ;  /* 0x00011003ff007988 */ /* 0x0005e20008000806 */
[----:B------:R-:W-:Y:S05]  /*3890*/  BRA `(.L_x_48) ;  /* 0x0000000000107947 */ /* 0x000fea0003800000 */
.L_x_47:
[----:B------:R-:W-:Y:S02]  /*38a0*/  MOV R0, 0xffffffff ;  /* 0xffffffff00007802 */ /* 0x000fe40000000f00 */
[----:B------:R-:W-:-:S03]  /*38b0*/  MOV R2, 0x38e0 ;  /* 0x000038e000027802 */ /* 0x000fc60000000f00 */
[----:B------:R2:W-:Y:S04]  /*38c0*/  STS [UR6+0x110], R0 ;  /* 0x00011000ff007988 */ /* 0x0005e80008000806 */
[----:B-12--5:R-:W-:Y:S05]  /*38d0*/  CALL.REL.NOINC `($__internal_1_$__cuda_sm10x_tcgen05_guardrail_trap_phase_invalid_during_alloc) ;  /* 0x0000006000187944 */ /* 0x026fea0003c00000 */
.L_x_48:
[----:B------:R-:W-:Y:S05]  /*38e0*/  WARPSYNC.ALL ;  /* 0x0000000000007948 */ /* 0x000fea0003800000 */
[----:B------:R-:W3:Y:S01]  /*38f0*/  S2UR UR4, SR_CgaCtaId ;  /* 0x00000000000479c3 */ /* 0x000ee20000008800 */
[----:B------:R-:W-:Y:S01]  /*3900*/  UMOV UR21, 0x400 ;  /* 0x0000040000157882 */ /* 0x000fe20000000000 */
[----:B------:R-:W-:-:S06]  /*3910*/  NOP ;  /* 0x0000000000007918 */ /* 0x000fcc0000000000 */
[----:B------:R-:W-:Y:S06]  /*3920*/  BAR.ARV 0x6, 0xa0 ;  /* 0x0182800000007b1d */ /* 0x000fec0000002000 */
[----:B------:R-:W4:Y:S01]  /*3930*/  LDCU UR5, c[0x0][0x394] ;  /* 0x00007280ff0577ac */ /* 0x000f220008000800 */
[----:B------:R-:W-:Y:S01]  /*3940*/  IMAD.MOV.U32 R10, RZ, RZ, 0x1 ;  /* 0x00000001ff0a7424 */ /* 0x000fe200078e00ff */
[----:B------:R-:W-:Y:S01]  /*3950*/  CS2R R8, SRZ ;  /* 0x0000000000087805 */ /* 0x000fe2000001ff00 */
[----:B------:R-:W-:Y:S01]  /*3960*/  UMOV UR24, URZ ;  /* 0x000000ff00187c82 */ /* 0x000fe20008000000 */
[----:B------:R-:W-:Y:S01]  /*3970*/  UMOV UR18, URZ ;  /* 0x000000ff00127c82 */ /* 0x000fe20008000000 */
[----:B------:R-:W-:Y:S01]  /*3980*/  UMOV UR32, 0x0 ;  /* 0x0000000000207882 */ /* 0x000fe20000000000 */
[----:B------:R-:W-:Y:S01]  /*3990*/  UMOV UR33, 0x8118010 ;  /* 0x0811801000217882 */ /* 0x000fe20000000000 */
[----:B------:R-:W-:Y:S01]  /*39a0*/  UMOV UR30, 0x0 ;  /* 0x00000000001e7882 */ /* 0x000fe20000000000 */
[----:B------:R-:W-:Y:S01]  /*39b0*/  UMOV UR31, 0x8118010 ;  /* 0x08118010001f7882 */ /* 0x000fe20000000000 */
[----:B---3--:R-:W-:Y:S01]  /*39c0*/  ULEA UR21, UR4, UR21, 0x18 ;  /* 0x0000001504157291 */ /* 0x008fe2000f8ec0ff */
[----:B------:R-:W3:Y:S03]  /*39d0*/  LDCU UR4, c[0x0][0x394] ;  /* 0x00007280ff0477ac */ /* 0x000ee60008000800 */
[----:B------:R-:W-:-:S02]  /*39e0*/  UIADD3 UR22, UPT, UPT, UR21, 0x6400, URZ ;  /* 0x0000640015167890 */ /* 0x000fc4000fffe0ff */
[----:B------:R-:W-:-:S03]  /*39f0*/  UIADD3 UR23, UPT, UPT, UR21, 0x26400, URZ ;  /* 0x0002640015177890 */ /* 0x000fc6000fffe0ff */
[----:B------:R-:W2:Y:S01]  /*3a00*/  LDS R11, [UR21+0x110] ;  /* 0x00011015ff0b7984 */ /* 0x000ea20008000800 */
[----:B------:R-:W-:Y:S02]  /*3a10*/  USHF.R.U32.HI UR22, URZ, 0x4, UR22 ;  /* 0x00000004ff167899 */ /* 0x000fe40008011616 */
[----:B------:R-:W-:Y:S02]  /*3a20*/  UIADD3 UR35, UPT, UPT, UR21, 0xc8, URZ ;  /* 0x000000c815237890 */ /* 0x000fe4000fffe0ff */
[----:B------:R-:W-:Y:S02]  /*3a30*/  USHF.R.U32.HI UR23, URZ, 0x4, UR23 ;  /* 0x00000004ff177899 */ /* 0x000fe40008011617 */
[----:B------:R-:W-:Y:S02]  /*3a40*/  ULOP3.LUT UR22, UR22, 0x3fff, URZ, 0xc0, !UPT ;  /* 0x00003fff16167892 */ /* 0x000fe4000f8ec0ff */
[----:B------:R-:W-:Y:S02]  /*3a50*/  UPRMT UR35, URZ, 0x654, UR35 ;  /* 0x00000654ff237896 */ /* 0x000fe40008000023 */
[----:B---3--:R-:W-:-:S02]  /*3a60*/  UIADD3 UR4, UPT, UPT, UR4, 0x3f, URZ ;  /* 0x0000003f04047890 */ /* 0x008fc4000fffe0ff */
[----:B------:R-:W-:Y:S02]  /*3a70*/  ULOP3.LUT UR23, UR23, 0x3fff, URZ, 0xc0, !UPT ;  /* 0x00003fff17177892 */ /* 0x000fe4000f8ec0ff */
[----:B------:R-:W-:Y:S02]  /*3a80*/  USHF.R.S32.HI UR34, URZ, 0x1f, UR4 ;  /* 0x0000001fff227899 */ /* 0x000fe40008011404 */
[----:B------:R-:W-:Y:S02]  /*3a90*/  ULOP3.LUT UR22, UR22, 0x2000000, URZ, 0xfc, !UPT ;  /* 0x0200000016167892 */ /* 0x000fe4000f8efcff */
[----:B------:R-:W-:Y:S02]  /*3aa0*/  ULEA.HI UR34, UR34, UR4, URZ, 0x6 ;  /* 0x0000000422227291 */ /* 0x000fe4000f8f30ff */
[----:B----4-:R-:W-:Y:S02]  /*3ab0*/  UISETP.GE.AND UP4, UPT, UR5, 0x1, UPT ;  /* 0x000000010500788c */ /* 0x010fe4000bf86270 */
[----:B------:R-:W-:Y:S01]  /*3ac0*/  USHF.R.S32.HI UR34, URZ, 0x6, UR34 ;  /* 0x00000006ff227899 */ /* 0x000fe20008011422 */
[----:B------:R-:W-:Y:S01]  /*3ad0*/  UMOV UR28, 0x0 ;  /* 0x00000000001c7882 */ /* 0x000fe20000000000 */
[----:B------:R-:W-:-:S02]  /*3ae0*/  UMOV UR29, 0x8118010 ;  /* 0x08118010001d7882 */ /* 0x000fc40000000000 */
[----:B------:R-:W-:Y:S01]  /*3af0*/  UISETP.LT.AND UP0, UPT, UR34, 0x1, UPT ;  /* 0x000000012200788c */ /* 0x000fe2000bf01270 */
[----:B------:R-:W-:Y:S01]  /*3b00*/  UMOV UR26, 0x0 ;  /* 0x00000000001a7882 */ /* 0x000fe20000000000 */
[----:B------:R-:W-:Y:S02]  /*3b10*/  UMOV UR27, 0x8118010 ;  /* 0x08118010001b7882 */ /* 0x000fe40000000000 */
[----:B------:R-:W-:-:S04]  /*3b20*/  USEL UR36, UR34, 0x1, !UP0 ;  /* 0x0000000122247887 */ /* 0x000fc8000c000000 */
[----:B------:R-:W-:Y:S01]  /*3b30*/  UIADD3 UR36, UPT, UPT, -UR36, URZ, URZ ;  /* 0x000000ff24247290 */ /* 0x000fe2000fffe1ff */
[C---:B--2---:R-:W-:Y:S01]  /*3b40*/  VIADD R3, R11.reuse, 0x40 ;  /* 0x000000400b037836 */ /* 0x044fe20000000000 */
[----:B------:R-:W-:-:S04]  /*3b50*/  LOP3.LUT R2, R11, 0xffff, RZ, 0xc0, !PT ;  /* 0x0000ffff0b027812 */ /* 0x000fc800078ec0ff */
[----:B------:R-:W-:-:S05]  /*3b60*/  LOP3.LUT R3, R3, 0xffff, RZ, 0xc0, !PT ;  /* 0x0000ffff03037812 */ /* 0x000fca00078ec0ff */
[----:B------:R2:W-:Y:S02]  /*3b70*/  STL.64 [R1], R2 ;  /* 0x0000000201007387 */ /* 0x0005e40000100a00 */
.L_x_57:
[----:B--2---:R-:W-:-:S04]  /*3b80*/  SHF.L.U32 R3, R9, 0x1f, RZ ;  /* 0x0000001f09037819 */ /* 0x004fc800000006ff */
[----:B------:R-:W2:Y:S02]  /*3b90*/  SYNCS.PHASECHK.TRANS64.TRYWAIT P0, [UR21+0xc0], R3 ;  /* 0x0000c003ff0075a7 */ /* 0x000ea40008001115 */
[----:B--23--:R-:W-:Y:S05]  /*3ba0*/  @!P0 BRA `(.L_x_51) ;  /* 0x0000005800008947 */ /* 0x00cfea0003800000 */
.L_x_134:
[----:B------:R-:W3:Y:S01]  /*3bb0*/  LDS.128 R4, [UR21+0x100] ;  /* 0x00010015ff047984 */ /* 0x000ee20008000c00 */
[----:B------:R-:W-:Y:S01]  /*3bc0*/  ULEA UR25, UR24, UR21, 0x3 ;  /* 0x0000001518197291 */ /* 0x000fe2000f8e18ff */
[----:B--2---:R-:W-:Y:S01]  /*3bd0*/  SHF.L.U32 R3, R10, 0x1f, RZ ;  /* 0x0000001f0a037819 */ /* 0x004fe200000006ff */
[----:B------:R-:W-:Y:S01]  /*3be0*/  @!PT LDS RZ, [RZ] ;  /* 0x00000000fffff984 */ /* 0x000fe20000000800 */
[----:B------:R-:W-:Y:S01]  /*3bf0*/  @!PT LDS RZ, [RZ] ;  /* 0x00000000fffff984 */ /* 0x000fe20000000800 */
[----:B------:R-:W-:Y:S01]  /*3c00*/  @!PT LDS RZ, [RZ] ;  /* 0x00000000fffff984 */ /* 0x000fe20000000800 */
[----:B------:R-:W-:Y:S01]  /*3c10*/  @!PT LDS RZ, [RZ] ;  /* 0x00000000fffff984 */ /* 0x000fe20000000800 */
[----:B------:R2:W-:Y:S06]  /*3c20*/  MEMBAR.ALL.CTA ;  /* 0x0000000000007992 */ /* 0x0005ec0000008000 */
[----:B--2---:R-:W2:Y:S02]  /*3c30*/  FENCE.VIEW.ASYNC.S ;  /* 0x00000000000073c6 */ /* 0x004ea40000000000 */
[----:B--2---:R-:W-:Y:S01]  /*3c40*/  SYNCS.ARRIVE.TRANS64.RED.A1T0 RZ, [UR35], RZ ;  /* 0x000000ffffff79a7 */ /* 0x004fe20008100423 */
[----:B------:R-:W2:Y:S02]  /*3c50*/  SYNCS.PHASECHK.TRANS64.TRYWAIT P0, [UR25+0xe0], R3 ;  /* 0x0000e003ff0075a7 */ /* 0x000ea40008001119 */
[----:B--23--:R-:W-:Y:S05]  /*3c60*/  @!P0 BRA `(.L_x_52) ;  /* 0x0000005400e88947 */ /* 0x00cfea0003800000 */
.L_x_136:
[----:B------:R-:W-:Y:S05]  /*3c70*/  BRA.U !UP4, `(.L_x_53) ;  /* 0x000000010cf87547 */ /* 0x000fea000b800000 */
[----:B--2---:R-:W-:Y:S01]  /*3c80*/  IMAD.U32 R0, RZ, RZ, UR24 ;  /* 0x00000018ff007e24 */ /* 0x004fe2000f8e00ff */
[----:B------:R-:W-:-:S04]  /*3c90*/  ULEA UR4, UR18, UR21, 0x3 ;  /* 0x0000001512047291 */ /* 0x000fc8000f8e18ff */
[----:B------:R-:W-:Y:S02]  /*3ca0*/  LEA R2, R0, R1, 0x2 ;  /* 0x0000000100027211 */ /* 0x000fe400078e10ff */
[----:B------:R-:W-:-:S04]  /*3cb0*/  SHF.L.U32 R0, R8, 0x1f, RZ ;  /* 0x0000001f08007819 */ /* 0x000fc800000006ff */
[----:B------:R-:W5:Y:S01]  /*3cc0*/  LDL R2, [R2] ;  /* 0x0000000002027983 */ /* 0x000f620000100800 */
[----:B------:R2:W3:Y:S01]  /*3cd0*/  SYNCS.PHASECHK.TRANS64.TRYWAIT P2, [UR4], R0 ;  /* 0x00000000ff0075a7 */ /* 0x0004e20008041104 */
[----:B------:R-:W-:Y:S01]  /*3ce0*/  UPLOP3.LUT UP2, UPT, UPT, UPT, UPT, 0x40, 0x4 ;  /* 0x000000000004789c */ /* 0x000fe20003f4e870 */
[----:B------:R-:W-:Y:S01]  /*3cf0*/  UMOV UR20, UR36 ;  /* 0x0000002400147c82 */ /* 0x000fe20008000000 */
[----:B------:R-:W-:Y:S01]  /*3d00*/  UMOV UR19, UR34 ;  /* 0x0000002200137c82 */ /* 0x000fe20008000000 */
[----:B------:R-:W-:-:S08]  /*3d10*/  UMOV UR5, UR18 ;  /* 0x0000001200057c82 */ /* 0x000fd00008000000 */
.L_x_56:
[----:B------:R-:W-:Y:S02]  /*3d20*/  UIADD3 UR20, UPT, UPT, UR20, 0x1, URZ ;  /* 0x0000000114147890 */ /* 0x000fe4000fffe0ff */
[----:B------:R-:W-:Y:S02]  /*3d30*/  ULEA UR17, UR5, UR21, 0x3 ;  /* 0x0000001505117291 */ /* 0x000fe4000f8e18ff */
[----:B------:R-:W-:Y:S01]  /*3d40*/  UISETP.NE.AND UP3, UPT, UR20, URZ, UPT ;  /* 0x000000ff1400728c */ /* 0x000fe2000bf65270 */
[----:B--234-:R-:W-:Y:S10]  /*3d50*/  @P2 BRA `(.L_x_54) ;  /* 0x00000000000c2947 */ /* 0x01cff40003800000 */
[----:B------:R-:W-:Y:S04]  /*3d60*/  SHF.L.U32 R3, R8, 0x1f, RZ ;  /* 0x0000001f08037819 */ /* 0x000fe800000006ff */
[----:B------:R-:W3:Y:S02]  /*3d70*/  SYNCS.PHASECHK.TRANS64.TRYWAIT P0, [UR17], R3 ;  /* 0x00000003ff0075a7 */ /* 0x000ee40008001111 */
[----:B---3--:R-:W-:Y:S05]  /*3d80*/  @!P0 BRA `(.L_x_55) ;  /* 0x0000005400b88947 */ /* 0x008fea0003800000 */
.L_x_54:
[----:B------:R-:W-:Y:S01]  /*3d90*/  UISETP.NE.AND UP0, UPT, UR19, 0x1, UPT ;  /* 0x000000011300788c */ /* 0x000fe2000bf05270 */
[----:B------:R-:W-:Y:S01]  /*3da0*/  PLOP3.LUT P2, PT, PT, PT, PT, 0x80, 0x8 ;  /* 0x000000000008781c */ /* 0x000fe20003f4f070 */
[----:B------:R-:W-:Y:S01]  /*3db0*/  UIADD3 UR4, UPT, UPT, UR5, 0x1, URZ ;  /* 0x0000000105047890 */ /* 0x000fe2000fffe0ff */
[----:B------:R-:W-:Y:S11]  /*3dc0*/  ELECT P1, URZ, PT ;  /* 0x0000000000ff782f */ /* 0x000ff60003820000 */
[----:B------:R-:W-:Y:S02]  /*3dd0*/  @!UPT UIADD3 URZ, UPT, UPT, URZ, URZ, URZ ;  /* 0x000000fffffff290 */ /* 0x000fe4000fffe0ff */
[----:B-----5:R-:W-:Y:S01]  /*3de0*/  @P1 R2UR.BROADCAST UR8, R2 ;  /* 0x00000000020812ca */ /* 0x020fe200008e0000 */
[----:B------:R-:W-:Y:S01]  /*3df0*/  UISETP.NE.AND UP1, UPT, UR4, 0x8, UPT ;  /* 0x000000080400788c */ /* 0x000fe2000bf25270 */
[----:B------:R-:W-:Y:S01]  /*3e00*/  PLOP3.LUT P0, PT, PT, PT, UP0, 0x80, 0x8 ;  /* 0x000000000008781c */ /* 0x000fe20003f0f008 */
[----:B------:R-:W-:Y:S02]  /*3e10*/  ULEA UR10, UR5, UR23, 0x9 ;  /* 0x00000017050a7291 */ /* 0x000fe4000f8e48ff */
[----:B------:R-:W-:Y:S02]  /*3e20*/  USEL UR6, URZ, 0x1, UP1 ;  /* 0x00000001ff067887 */ /* 0x000fe40008800000 */
[----:B------:R-:W-:Y:S02]  /*3e30*/  USEL UR18, UR4, URZ, UP1 ;  /* 0x000000ff04127287 */ /* 0x000fe40008800000 */
[----:B------:R-:W-:Y:S02]  /*3e40*/  ULEA UR14, UR5, UR22, 0xa ;  /* 0x00000016050e7291 */ /* 0x000fe4000f8e50ff */
[----:B------:R-:W-:Y:S01]  /*3e50*/  @UP0 ULEA UR4, UR18, UR21, 0x3 ;  /* 0x0000001512040291 */ /* 0x000fe2000f8e18ff */
[----:B------:R-:W-:Y:S01]  /*3e60*/  LOP3.LUT R8, R8, UR6, RZ, 0x3c, !PT ;  /* 0x0000000608087c12 */ /* 0x000fe2000f8e3cff */
[----:B------:R-:W-:Y:S02]  /*3e70*/  UIADD3 UR6, UPT, UPT, UR10, 0x80, URZ ;  /* 0x000000800a067890 */ /* 0x000fe4000fffe0ff */
[----:B------:R-:W-:Y:S01]  /*3e80*/  UIADD3 UR12, UPT, UPT, UR10, 0x100, URZ ;  /* 0x000001000a0c7890 */ /* 0x000fe2000fffe0ff */
[----:B--2---:R-:W-:Y:S01]  /*3e90*/  @P0 SHF.L.U32 R0, R8, 0x1f, RZ ;  /* 0x0000001f08000819 */ /* 0x004fe200000006ff */
[----:B------:R-:W-:Y:S01]  /*3ea0*/  UIADD3 UR19, UPT, UPT, UR19, -0x1, URZ ;  /* 0xffffffff13137890 */ /* 0x000fe2000fffe0ff */
[----:B------:R-:W-:Y:S02]  /*3eb0*/  UMOV UR11, 0x40004040 ;  /* 0x40004040000b7882 */ /* 0x000fe40000000000 */
[----:B------:R4:W2:Y:S01]  /*3ec0*/  @P0 SYNCS.PHASECHK.TRANS64.TRYWAIT P2, [UR4], R0 ;  /* 0x00000000ff0005a7 */ /* 0x0008a20008041104 */
[----:B------:R-:W-:Y:S11]  /*3ed0*/  ELECT P0, URZ, PT ;  /* 0x0000000000ff782f */ /* 0x000ff60003800000 */
[----:B------:R-:W-:Y:S02]  /*3ee0*/  @!UPT UIADD3 URZ, UPT, UPT, URZ, URZ, URZ ;  /* 0x000000fffffff290 */ /* 0x000fe4000fffe0ff */
[C---:B------:R-:W-:Y:S01]  /*3ef0*/  @P0 R2UR.BROADCAST UR16, R2.reuse ;  /* 0x00000000021002ca */ /* 0x040fe200008e0000 */
[----:B------:R-:W-:Y:S01]  /*3f00*/  UIADD3 UR4, UPT, UPT, UR14, 0x80, URZ ;  /* 0x000000800e047890 */ /* 0x000fe2000fffe0ff */
[----:B------:R-:W-:Y:S01]  /*3f10*/  ELECT P0, URZ, PT ;  /* 0x0000000000ff782f */ /* 0x000fe20003800000 */
[----:B------:R-:W-:Y:S01]  /*3f20*/  UMOV UR15, 0x40004040 ;  /* 0x40004040000f7882 */ /* 0x000fe20000000000 */
[----:B------:R-:W-:Y:S01]  /*3f30*/  UMOV UR7, 0x40004040 ;  /* 0x4000404000077882 */ /* 0x000fe20000000000 */
[----:B------:R3:W-:Y:S01]  /*3f40*/  UTCHMMA gdesc[UR14], gdesc[UR10], tmem[UR8], tmem[UR32], idesc[UR33], UP2 ;  /* 0x00ff200a0e0075ea */ /* 0x0007e20009000008 */
[----:B------:R-:W-:Y:S01]  /*3f50*/  UPLOP3.LUT UP2, UPT, UPT, UPT, UPT, 0x80, 0x8 ;  /* 0x000000000008789c */ /* 0x000fe20003f4f070 */
[----:B------:R-:W-:Y:S01]  /*3f60*/  UMOV UR5, 0x40004040 ;  /* 0x4000404000057882 */ /* 0x000fe20000000000 */
[----:B------:R-:W-:Y:S01]  /*3f70*/  UMOV UR13, 0x40004040 ;  /* 0x40004040000d7882 */ /* 0x000fe20000000000 */
[----:B------:R-:W-:Y:S04]  /*3f80*/  UMOV UR9, 0x40004040 ;  /* 0x4000404000097882 */ /* 0x000fe80000000000 */
[----:B------:R1:W-:Y:S01]  /*3f90*/  UTCHMMA gdesc[UR4], gdesc[UR6], tmem[UR16], tmem[UR30], idesc[UR31], UPT ;  /* 0x00ff1e06040075ea */ /* 0x0003e2000b800010 */
[----:B---3--:R-:W-:Y:S01]  /*3fa0*/  UIADD3 UR8, UPT, UPT, UR14, 0x100, URZ ;  /* 0x000001000e087890 */ /* 0x008fe2000fffe0ff */
[C---:B------:R-:W-:Y:S02]  /*3fb0*/  @P0 R2UR.BROADCAST UR15, R2.reuse ;  /* 0x00000000020f02ca */ /* 0x040fe400008e0000 */
[----:B------:R-:W-:Y:S01]  /*3fc0*/  ELECT P0, URZ, PT ;  /* 0x0000000000ff782f */ /* 0x000fe20003800000 */
[----:B------:R-:W-:Y:S02]  /*3fd0*/  UIADD3 UR10, UPT, UPT, UR10, 0x180, URZ ;  /* 0x000001800a0a7890 */ /* 0x000fe4000fffe0ff */
[----:B-1----:R-:W-:Y:S10]  /*3fe0*/  UIADD3 UR6, UPT, UPT, UR14, 0x180, URZ ;  /* 0x000001800e067890 */ /* 0x002ff4000fffe0ff */
[----:B------:R-:W-:Y:S01]  /*3ff0*/  @P0 R2UR.BROADCAST UR14, R2 ;  /* 0x00000000020e02ca */ /* 0x000fe200008e0000 */
[----:B------:R-:W-:Y:S01]  /*4000*/  UIADD3 UR4, UPT, UPT, UR17, 0x40, URZ ;  /* 0x0000004011047890 */ /* 0x000fe2000fffe0ff */
[----:B------:R-:W-:Y:S01]  /*4010*/  UMOV UR5, UR18 ;  /* 0x0000001200057c82 */ /* 0x000fe20008000000 */
[----:B------:R4:W-:Y:S10]  /*4020*/  UTCHMMA gdesc[UR8], gdesc[UR12], tmem[UR15], tmem[UR28], idesc[UR29], UPT ;  /* 0x00ff1c0c080075ea */ /* 0x0009f4000b80000f */
[----:B------:R4:W-:Y:S01]  /*4030*/  UTCHMMA gdesc[UR6], gdesc[UR10], tmem[UR14], tmem[UR26], idesc[UR27], UPT ;  /* 0x00ff1a0a060075ea */ /* 0x0009e2000b80000e */
[----:B------:R4:W-:Y:S01]  /*4040*/  UTCBAR [UR4], URZ ;  /* 0x000000ff040073e9 */ /* 0x0009e200080000ff */
[----:B------:R-:W-:Y:S05]  /*4050*/  BRA.U UP3, `(.L_x_56) ;  /* 0xfffffffd03307547 */ /* 0x000fea000b83ffff */
.L_x_53:
[----:B----4-:R-:W-:Y:S01]  /*4060*/  UIADD3 UR4, UPT, UPT, UR24, 0x1, URZ ;  /* 0x0000000118047890 */ /* 0x010fe2000fffe0ff */
[----:B------:R-:W-:Y:S01]  /*4070*/  LOP3.LUT P0, RZ, R6, 0x1, RZ, 0xc0, !PT ;  /* 0x0000000106ff7812 */ /* 0x000fe2000780c0ff */
[----:B------:R-:W-:Y:S01]  /*4080*/  UIADD3 UR5, UPT, UPT, UR25, 0xd0, URZ ;  /* 0x000000d019057890 */ /* 0x000fe2000fffe0ff */
[----:B------:R-:W-:Y:S01]  /*4090*/  LOP3.LUT R9, R9, 0x1, RZ, 0x3c, !PT ;  /* 0x0000000109097812 */ /* 0x000fe200078e3cff */
[----:B------:R-:W-:-:S04]  /*40a0*/  UISETP.NE.AND UP0, UPT, UR4, 0x2, UPT ;  /* 0x000000020400788c */ /* 0x000fc8000bf05270 */
[----:B------:R-:W-:Y:S02]  /*40b0*/  USEL UR6, URZ, 0x1, UP0 ;  /* 0x00000001ff067887 */ /* 0x000fe40008000000 */
[----:B------:R-:W-:Y:S01]  /*40c0*/  USEL UR24, UR4, URZ, UP0 ;  /* 0x000000ff04187287 */ /* 0x000fe20008000000 */
[----:B------:R3:W-:Y:S03]  /*40d0*/  UTCBAR [UR5], URZ ;  /* 0x000000ff050073e9 */ /* 0x0007e600080000ff */
[----:B------:R-:W-:Y:S01]  /*40e0*/  LOP3.LUT R10, R10, UR6, RZ, 0x3c, !PT ;  /* 0x000000060a0a7c12 */ /* 0x000fe2000f8e3cff */
[----:B------:R-:W-:Y:S07]  /*40f0*/  @P0 BRA `(.L_x_57) ;  /* 0xfffffff800a00947 */ /* 0x000fee000383ffff */
[----:B------:R-:W4:Y:S01]  /*4100*/  S2UR UR6, SR_CgaCtaId ;  /* 0x00000000000679c3 */ /* 0x000f220000008800 */
[----:B------:R-:W-:Y:S01]  /*4110*/  ELECT P0, URZ, PT ;  /* 0x0000000000ff782f */ /* 0x000fe20003800000 */
[----:B--2---:R-:W-:Y:S01]  /*4120*/  IMAD.MOV.U32 R0, RZ, RZ, 0x1 ;  /* 0x00000001ff007424 */ /* 0x004fe200078e00ff */
[----:B------:R-:W-:Y:S01]  /*4130*/  UIADD3 UR21, UPT, UPT, UR21, 0xe0, URZ ;  /* 0x000000e015157890 */ /* 0x000fe2000fffe0ff */
[----:B------:R-:W-:Y:S01]  /*4140*/  SHF.L.U32 R3, R10, 0x1f, RZ ;  /* 0x0000001f0a037819 */ /* 0x000fe200000006ff */
[----:B------:R-:W-:-:S03]  /*4150*/  UMOV UR4, 0x40 ;  /* 0x0000004000047882 */ /* 0x000fc60000000000 */
[----:B------:R-:W-:Y:S01]  /*4160*/  UVIRTCOUNT.DEALLOC.SMPOOL 0x80 ;  /* 0x000000800000784c */ /* 0x000fe20000000000 */
[----:B----4-:R-:W-:Y:S02]  /*4170*/  ULEA UR6, UR6, UR4, 0x18 ;  /* 0x0000000406067291 */ /* 0x010fe4000f8ec0ff */
[----:B------:R-:W-:-:S07]  /*4180*/  ULEA UR4, UR24, UR21, 0x3 ;  /* 0x0000001518047291 */ /* 0x000fce000f8e18ff */
[----:B------:R2:W-:Y:S02]  /*4190*/  @P0 STS.U8 [UR6+0x1c], R0 ;  /* 0x00001c00ff000988 */ /* 0x0005e40008000006 */
[----:B------:R-:W4:Y:S02]  /*41a0*/  SYNCS.PHASECHK.TRANS64.TRYWAIT P0, [UR4], R3 ;  /* 0x00000003ff0075a7 */ /* 0x000f240008001104 */
[----:B--2-4-:R-:W-:Y:S05]  /*41b0*/  @!P0 BRA `(.L_x_58) ;  /* 0x0000005000c48947 */ /* 0x014fea0003800000 */
.L_x_139:
[----:B------:R-:W-:-:S04]  /*41c0*/  UIADD3 UR4, UPT, UPT, UR24, 0x1, URZ ;  /* 0x0000000118047890 */ /* 0x000fc8000fffe0ff */
[----:B------:R-:W-:-:S04]  /*41d0*/  UISETP.NE.AND UP0, UPT, UR4, 0x2, UPT ;  /* 0x000000020400788c */ /* 0x000fc8000bf05270 */
[----:B---3--:R-:W-:Y:S02]  /*41e0*/  USEL UR5, URZ, 0x1, UP0 ;  /* 0x00000001ff057887 */ /* 0x008fe40008000000 */
[----:B------:R-:W-:-:S04]  /*41f0*/  USEL UR4, UR4, URZ, UP0 ;  /* 0x000000ff04047287 */ /* 0x000fc80008000000 */
[----:B------:R-:W-:Y:S01]  /*4200*/  ULEA UR4, UR4, UR21, 0x3 ;  /* 0x0000001504047291 */ /* 0x000fe2000f8e18ff */
[----:B--2---:R-:W-:-:S04]  /*4210*/  LOP3.LUT R3, R10, UR5, RZ, 0x3c, !PT ;  /* 0x000000050a037c12 */ /* 0x004fc8000f8e3cff */
[----:B------:R-:W-:-:S04]  /*4220*/  SHF.L.U32 R3, R3, 0x1f, RZ ;  /* 0x0000001f03037819 */ /* 0x000fc800000006ff */
[----:B------:R-:W2:Y:S02]  /*4230*/  SYNCS.PHASECHK.TRANS64.TRYWAIT P0, [UR4], R3 ;  /* 0x00000003ff0075a7 */ /* 0x000ea40008001104 */
[----:B--2---:R-:W-:Y:S05]  /*4240*/  @!P0 BRA `(.L_x_59) ;  /* 0x0000005000b88947 */ /* 0x004fea0003800000 */
.L_x_141:
[----:B------:R-:W-:Y:S01]  /*4250*/  NOP ;  /* 0x0000000000007918 */ /* 0x000fe20000000000 */
[----:B--2---:R-:W2:Y:S01]  /*4260*/  LDS R0, [UR6+0x14] ;  /* 0x00001406ff007984 */ /* 0x004ea20008000800 */
[----:B------:R-:W-:Y:S01]  /*4270*/  LOP3.LUT R2, R11, 0xffff, RZ, 0xc0, !PT ;  /* 0x0000ffff0b027812 */ /* 0x000fe200078ec0ff */
[----:B------:R-:W-:Y:S02]  /*4280*/  IMAD.MOV.U32 R3, RZ, RZ, 0xffff ;  /* 0x0000ffffff037424 */ /* 0x000fe400078e00ff */
[----:B------:R-:W-:Y:S01]  /*4290*/  IMAD.MOV.U32 R5, RZ, RZ, 0x1 ;  /* 0x00000001ff057424 */ /* 0x000fe200078e00ff */
[----:B------:R-:W-:-:S04]  /*42a0*/  SHF.R.U32.HI R2, RZ, 0x5, R2 ;  /* 0x00000005ff027819 */ /* 0x000fc80000011602 */
[-C--:B------:R-:W-:Y:S02]  /*42b0*/  SHF.L.U32 R3, R3, R2.reuse, RZ ;  /* 0x0000000203037219 */ /* 0x080fe400000006ff */
[----:B------:R-:W-:Y:S02]  /*42c0*/  SHF.L.U32 R5, R5, R2, RZ ;  /* 0x0000000205057219 */ /* 0x000fe400000006ff */
[----:B--2---:R-:W-:-:S04]  /*42d0*/  LOP3.LUT R0, R0, R3, RZ, 0xc0, !PT ;  /* 0x0000000300007212 */ /* 0x004fc800078ec0ff */
[----:B------:R-:W-:-:S13]  /*42e0*/  ISETP.NE.AND P0, PT, R0, R3, PT ;  /* 0x000000030000720c */ /* 0x000fda0003f05270 */
[----:B------:R-:W-:Y:S05]  /*42f0*/  @P0 BRA `(.L_x_60) ;  /* 0x00000000005c0947 */ /* 0x000fea0003800000 */
[----:B------:R-:W2:Y:S02]  /*4300*/  LDS R0, [UR6+0x18] ;  /* 0x00001806ff007984 */ /* 0x000ea40008000800 */
[----:B--2---:R-:W-:-:S04]  /*4310*/  LOP3.LUT R0, R0, R5, RZ, 0xc0, !PT ;  /* 0x0000000500007212 */ /* 0x004fc800078ec0ff */
[----:B------:R-:W-:-:S13]  /*4320*/  ISETP.NE.AND P0, PT, R0, R5, PT ;  /* 0x000000050000720c */ /* 0x000fda0003f05270 */
[----:B------:R-:W-:Y:S05]  /*4330*/  @P0 BRA `(.L_x_61) ;  /* 0x0000000000400947 */ /* 0x000fea0003800000 */
[----:B------:R-:W-:Y:S01]  /*4340*/  R2UR UR4, R3 ;  /* 0x00000000030472ca */ /* 0x000fe200000e0000 */
[----:B------:R-:W2:Y:S01]  /*4350*/  S2R R2, SR_LANEID ;  /* 0x0000000000027919 */ /* 0x000ea20000000000 */
[----:B------:R-:W-:-:S04]  /*4360*/  LOP3.LUT R5, RZ, R5, RZ, 0x33, !PT ;  /* 0x00000005ff057212 */ /* 0x000fc800078e33ff */
[----:B------:R-:W3:Y:S07]  /*4370*/  REDUX UR7, R5 ;  /* 0x00000000050773c4 */ /* 0x000eee0000000000 */
[----:B------:R-:W-:-:S03]  /*4380*/  ULOP3.LUT UR5, URZ, UR4, URZ, 0x33, !UPT ;  /* 0x00000004ff057292 */ /* 0x000fc6000f8e33ff */
[----:B------:R-:W-:Y:S02]  /*4390*/  VOTEU.ANY UR4, UPT, PT ;  /* 0x0000000000047886 */ /* 0x000fe400038e0100 */
[----:B------:R-:W-:Y:S01]  /*43a0*/  UFLO.U32 UR4, UR4 ;  /* 0x00000004000472bd */ /* 0x000fe200080e0000 */
[----:B------:R-:W-:-:S04]  /*43b0*/  IMAD.U32 R0, RZ, RZ, UR5 ;  /* 0x00000005ff007e24 */ /* 0x000fc8000f8e00ff */
[----:B------:R-:W4:Y:S02]  /*43c0*/  REDUX UR8, R0 ;  /* 0x00000000000873c4 */ /* 0x000f240000000000 */
[----:B------:R1:W-:Y:S01]  /*43d0*/  UTCATOMSWS.AND URZ, UR5 ;  /* 0x0000000500ff79e3 */ /* 0x0003e20008000000 */
[----:B--2---:R-:W-:Y:S01]  /*43e0*/  ISETP.EQ.U32.AND P0, PT, R2, UR4, PT ;  /* 0x0000000402007c0c */ /* 0x004fe2000bf02070 */
[----:B---3--:R-:W-:Y:S02]  /*43f0*/  IMAD.U32 R2, RZ, RZ, UR7 ;  /* 0x00000007ff027e24 */ /* 0x008fe4000f8e00ff */
[----:B----4-:R-:W-:-:S10]  /*4400*/  IMAD.U32 R3, RZ, RZ, UR8 ;  /* 0x00000008ff037e24 */ /* 0x010fd4000f8e00ff */
[----:B------:R2:W-:Y:S04]  /*4410*/  @P0 ATOMS.AND RZ, [UR6+0x14], R3 ;  /* 0x00001403ffff098c */ /* 0x0005e8000a800006 */
[----:B------:R2:W-:Y:S01]  /*4420*/  @P0 ATOMS.AND RZ, [UR6+0x18], R2 ;  /* 0x00001802ffff098c */ /* 0x0005e2000a800006 */
[----:B-1----:R-:W-:Y:S05]  /*4430*/  BRA `(.L_x_62) ;  /* 0x0000000000147947 */ /* 0x002fea0003800000 */
.L_x_61:
[----:B------:R-:W-:Y:S02]  /*4440*/  MOV R2, 0x4460 ;  /* 0x0000446000027802 */ /* 0x000fe40000000f00 */
[----:B-1---5:R-:W-:Y:S05]  /*4450*/  CALL.REL.NOINC `($__internal_0_$__cuda_sm10x_tcgen05_guardrail_trap_col_being_dealloced_not_returned_by_alloc) ;  /* 0x00000054002c7944 */ /* 0x022fea0003c00000 */
[----:B------:R-:W-:Y:S05]  /*4460*/  BRA `(.L_x_62) ;  /* 0x0000000000087947 */ /* 0x000fea0003800000 */
.L_x_60:
[----:B------:R-:W-:Y:S02]  /*4470*/  MOV R2, 0x4490 ;  /* 0x0000449000027802 */ /* 0x000fe40000000f00 */
[----:B-1---5:R-:W-:Y:S05]  /*4480*/  CALL.REL.NOINC `($__internal_2_$__cuda_sm10x_tcgen05_guardrail_trap_unallocated_columns_being_dealloced) ;  /* 0x0000005400387944 */ /* 0x022fea0003c00000 */
.L_x_62:
[----:B------:R-:W-:Y:S01]  /*4490*/  NOP ;  /* 0x0000000000007918 */ /* 0x000fe20000000000 */
[----:B------:R-:W-:Y:S05]  /*44a0*/  EXIT ;  /* 0x000000000000794d */ /* 0x000fea0003800000 */
.L_x_46:
[----:B------:R-:W2:Y:S01]  /*44b0*/  LDCU UR5, c[0x0][0x384] ;  /* 0x00007080ff0577ac */ /* 0x000ea20008000800 */
[----:B------:R-:W-:Y:S02]  /*44c0*/  UISETP.NE.OR UP0, UPT, UR15, 0x3, !UP2 ;  /* 0x000000030f00788c */ /* 0x000fe4000d705670 */
[----:B--2---:R-:W-:-:S07]  /*44d0*/  UIADD3 UR5, UPT, UPT, UR5, 0x3f, URZ ;  /* 0x0000003f05057890 */ /* 0x004fce000fffe0ff */
[----:B------:R-:W-:Y:S05]  /*44e0*/  BRA.U UP0, `(.L_x_63) ;  /* 0x00000015009c7547 */ /* 0x000fea000b800000 */
[----:B------:R-:W2:Y:S01]  /*44f0*/  LDCU UR45, c[0x0][0x388] ;  /* 0x00007100ff2d77ac */ /* 0x000ea20008000800 */
[----:B------:R-:W3:Y:S01]  /*4500*/  S2UR UR7, SR_CgaCtaId ;  /* 0x00000000000779c3 */ /* 0x000ee20000008800 */
[----:B------:R-:W-:Y:S01]  /*4510*/  R2UR UR43, R88 ;  /* 0x00000000582b72ca */ /* 0x000fe200000e0000 */
[----:B------:R-:W-:Y:S01]  /*4520*/  IMAD.MOV.U32 R12, RZ, RZ, 0x1 ;  /* 0x00000001ff0c7424 */ /* 0x000fe200078e00ff */
[----:B------:R-:W-:Y:S01]  /*4530*/  USHF.R.S32.HI UR4, URZ, 0x1f, UR5 ;  /* 0x0000001fff047899 */ /* 0x000fe20008011405 */
[----:B------:R-:W-:Y:S01]  /*4540*/  R2UR UR42, R89 ;  /* 0x00000000592a72ca */ /* 0x000fe200000e0000 */
[----:B------:R-:W4:Y:S01]  /*4550*/  LDCU UR17, c[0x0][0xc0c] ;  /* 0x00018180ff1177ac */ /* 0x000f220008000800 */
[----:B------:R-:W-:Y:S02]  /*4560*/  IMAD.MOV.U32 R10, RZ, RZ, RZ ;  /* 0x000000ffff0a7224 */ /* 0x000fe400078e00ff */
[----:B------:R-:W1:Y:S01]  /*4570*/  LDC.64 R18, c[0x0][0x348] ;  /* 0x0000d200ff127b82 */ /* 0x000e620000000a00 */
[----:B------:R-:W-:Y:S01]  /*4580*/  ULEA.HI UR4, UR4, UR5, URZ, 0x6 ;  /* 0x0000000504047291 */ /* 0x000fe2000f8f30ff */
[----:B------:R-:W-:Y:S01]  /*4590*/  IMAD.MOV.U32 R8, RZ, RZ, 0x2000 ;  /* 0x00002000ff087424 */ /* 0x000fe200078e00ff */
[----:B------:R-:W-:Y:S01]  /*45a0*/  UMOV UR24, 0x400 ;  /* 0x0000040000187882 */ /* 0x000fe20000000000 */
[----:B------:R-:W4:Y:S01]  /*45b0*/  LDCU UR31, c[0x0][0x370] ;  /* 0x00006e00ff1f77ac */ /* 0x000f220008000800 */
[----:B------:R-:W-:Y:S01]  /*45c0*/  USHF.R.S32.HI UR27, URZ, 0x6, UR4 ;  /* 0x00000006ff1b7899 */ /* 0x000fe20008011404 */
[----:B--2---:R-:W-:Y:S01]  /*45d0*/  IMAD.U32 R0, RZ, RZ, UR45 ;  /* 0x0000002dff007e24 */ /* 0x004fe2000f8e00ff */
[----:B------:R-:W2:Y:S04]  /*45e0*/  LDCU.128 UR32, c[0x0][0xc10] ;  /* 0x00018200ff2077ac */ /* 0x000ea80008000c00 */
[----:B------:R-:W-:Y:S01]  /*45f0*/  IABS R0, R0 ;  /* 0x0000000000007213 */ /* 0x000fe20000000000 */
[----:B------:R-:W-:Y:S01]  /*4600*/  IMAD.U32 R5, RZ, RZ, UR27 ;  /* 0x0000001bff057e24 */ /* 0x000fe2000f8e00ff */
[----:B------:R-:W2:Y:S02]  /*4610*/  LDCU UR4, c[0x0][0xc30] ;  /* 0x00018600ff0477ac */ /* 0x000ea40008000800 */
[----:B------:R-:W-:-:S02]  /*4620*/  R2UR UR25, R0 ;  /* 0x00000000001972ca */ /* 0x000fc400000e0000 */
[-C--:B------:R-:W-:Y:S01]  /*4630*/  IABS R2, R5.reuse ;  /* 0x0000000500027213 */ /* 0x080fe20000000000 */
[----:B---3--:R-:W-:Y:S01]  /*4640*/  ULEA UR24, UR7, UR24, 0x18 ;  /* 0x0000001807187291 */ /* 0x008fe2000f8ec0ff */
[----:B------:R-:W-:Y:S01]  /*4650*/  IABS R5, R5 ;  /* 0x0000000500057213 */ /* 0x000fe20000000000 */
[----:B------:R-:W3:Y:S01]  /*4660*/  LDCU UR30, c[0x0][0x374] ;  /* 0x00006e80ff1e77ac */ /* 0x000ee20008000800 */
[----:B------:R-:W-:Y:S02]  /*4670*/  R2UR UR26, R2 ;  /* 0x00000000021a72ca */ /* 0x000fe400000e0000 */
[----:B------:R-:W1:Y:S01]  /*4680*/  LDC.64 R2, c[0x0][0x988] ;  /* 0x00026200ff027b82 */ /* 0x000e620000000a00 */
[----:B----4-:R-:W-:Y:S01]  /*4690*/  UISETP.NE.AND UP2, UPT, UR17, 0x1, UPT ;  /* 0x000000011100788c */ /* 0x010fe2000bf45270 */
[----:B------:R-:W-:Y:S01]  /*46a0*/  IMAD.MOV R5, RZ, RZ, -R5 ;  /* 0x000000ffff057224 */ /* 0x000fe200078e0a05 */
[----:B------:R-:W4:Y:S02]  /*46b0*/  LDCU UR47, c[0x0][0xc20] ;  /* 0x00018400ff2f77ac */ /* 0x000f240008000800 */
[----:B------:R-:W4:Y:S01]  /*46c0*/  I2F.RP R7, UR25 ;  /* 0x0000001900077d06 */ /* 0x000f220008209400 */
[----:B------:R-:W1:Y:S01]  /*46d0*/  LDCU UR29, c[0x0][0x38c] ;  /* 0x00007180ff1d77ac */ /* 0x000e620008000800 */
[----:B------:R-:W-:Y:S01]  /*46e0*/  R2UR UR44, R5 ;  /* 0x00000000052c72ca */ /* 0x000fe200000e0000 */
[----:B--2---:R-:W-:-:S05]  /*46f0*/  UISETP.NE.AND UP2, UPT, UR4, 0x1, UPT ;  /* 0x000000010400788c */ /* 0x004fca000bf45270 */
[----:B------:R-:W2:Y:S01]  /*4700*/  I2F.RP R6, UR26 ;  /* 0x0000001a00067d06 */ /* 0x000ea20008209400 */
[----:B------:R-:W-:Y:S02]  /*4710*/  UIMAD.WIDE.U32 UR10, UR31, UR32, URZ ;  /* 0x000000201f0a72a5 */ /* 0x000fe4000f8e00ff */
[----:B---3--:R-:W-:Y:S02]  /*4720*/  UIMAD.WIDE.U32 UR12, UR30, UR35, URZ ;  /* 0x000000231e0c72a5 */ /* 0x008fe4000f8e00ff */
[----:B------:R-:W-:Y:S02]  /*4730*/  UISETP.NE.AND UP4, UPT, UR45, URZ, UPT ;  /* 0x000000ff2d00728c */ /* 0x000fe4000bf85270 */
[----:B------:R-:W-:Y:S01]  /*4740*/  UIADD3 UR41, UPT, UPT, UR24, 0xc8, URZ ;  /* 0x000000c818297890 */ /* 0x000fe2000fffe0ff */
[----:B----4-:R-:W3:Y:S01]  /*4750*/  MUFU.RCP R0, R7 ;  /* 0x0000000700007308 */ /* 0x010ee20000001000 */
[----:B-1----:R-:W-:Y:S01]  /*4760*/  UISETP.GE.AND UP0, UPT, UR39, 0x1, UPT ;  /* 0x000000012700788c */ /* 0x002fe2000bf06270 */
[----:B------:R-:W-:Y:S01]  /*4770*/  ISETP.NE.U32.AND P0, PT, R2, RZ, PT ;  /* 0x000000ff0200720c */ /* 0x000fe20003f05070 */
[----:B------:R-:W-:Y:S01]  /*4780*/  UMOV UR40, UR11 ;  /* 0x0000000b00287c82 */ /* 0x000fe20008000000 */
[----:B------:R-:W-:Y:S01]  /*4790*/  UMOV UR38, UR13 ;  /* 0x0000000d00267c82 */ /* 0x000fe20008000000 */
[----:B------:R-:W-:Y:S01]  /*47a0*/  UISETP.NE.AND UP0, UPT, UR34, 0x1, UPT ;  /* 0x000000012200788c */ /* 0x000fe2000bf05270 */
[----:B------:R-:W-:-:S02]  /*47b0*/  ISETP.NE.AND.EX P0, PT, R3, RZ, PT, P0 ;  /* 0x000000ff0300720c */ /* 0x000fc40003f05300 */
[----:B--2---:R-:W1:Y:S01]  /*47c0*/  MUFU.RCP R4, R6 ;  /* 0x0000000600047308 */ /* 0x004e620000001000 */
[----:B------:R-:W2:Y:S01]  /*47d0*/  LDC.64 R2, c[0x0][0x990] ;  /* 0x00026400ff027b82 */ /* 0x000ea20000000a00 */
[----:B------:R-:W-:Y:S01]  /*47e0*/  UMOV UR23, URZ ;  /* 0x000000ff00177c82 */ /* 0x000fe20008000000 */
[----:B------:R-:W-:Y:S02]  /*47f0*/  UPLOP3.LUT UP1, UPT, UPT, UPT, UPT, 0x40, 0x4 ;  /* 0x000000000004789c */ /* 0x000fe40003f2e870 */
[----:B------:R-:W-:Y:S01]  /*4800*/  UISETP.NE.AND UP6, UPT, UR39, 0x1, UPT ;  /* 0x000000012700788c */ /* 0x000fe2000bfc5270 */
[----:B------:R-:W4:Y:S01]  /*4810*/  LDCU.64 UR18, c[0x0][0xc28] ;  /* 0x00018500ff1277ac */ /* 0x000f220008000a00 */
[----:B---3--:R-:W-:Y:S01]  /*4820*/  VIADD R0, R0, 0xffffffe ;  /* 0x0ffffffe00007836 */ /* 0x008fe20000000000 */
[----:B------:R-:W-:Y:S02]  /*4830*/  UPRMT UR41, URZ, 0x654, UR41 ;  /* 0x00000654ff297896 */ /* 0x000fe40008000029 */
[----:B------:R-:W-:-:S03]  /*4840*/  USHF.R.U32.HI UR40, URZ, UR33, UR40 ;  /* 0x00000021ff287299 */ /* 0x000fc60008011628 */
[----:B------:R-:W3:Y:S01]  /*4850*/  F2I.FTZ.U32.TRUNC.NTZ R0, R0 ;  /* 0x0000000000007305 */ /* 0x000ee2000021f000 */
[----:B------:R-:W-:Y:S01]  /*4860*/  USHF.R.U32.HI UR38, URZ, UR47, UR38 ;  /* 0x0000002fff267299 */ /* 0x000fe20008011626 */
[----:B-1----:R-:W-:Y:S01]  /*4870*/  VIADD R4, R4, 0xffffffe ;  /* 0x0ffffffe04047836 */ /* 0x002fe20000000000 */
[----:B------:R-:W-:Y:S02]  /*4880*/  UISETP.NE.AND UP0, UPT, UR29, URZ, UPT ;  /* 0x000000ff1d00728c */ /* 0x000fe4000bf05270 */
[----:B------:R-:W-:Y:S01]  /*4890*/  UISETP.NE.AND UP5, UPT, UR27, URZ, UPT ;  /* 0x000000ff1b00728c */ /* 0x000fe2000bfa5270 */
[----:B------:R-:W-:Y:S02]  /*48a0*/  VOTEU.ANY UP4, P0 ;  /* 0x0000000000ff7886 */ /* 0x000fe40000080100 */
[----:B------:R-:W1:Y:S01]  /*48b0*/  F2I.FTZ.U32.TRUNC.NTZ R4, R4 ;  /* 0x0000000400047305 */ /* 0x000e62000021f000 */
[----:B---3--:R-:W-:Y:S02]  /*48c0*/  R2UR UR5, R0 ;  /* 0x00000000000572ca */ /* 0x008fe400000e0000 */
[----:B-1----:R-:W-:-:S11]  /*48d0*/  R2UR UR7, R4 ;  /* 0x00000000040772ca */ /* 0x002fd600000e0000 */
[----:B------:R-:W-:-:S04]  /*48e0*/  UIADD3 UR4, UPT, UPT, URZ, -UR5, URZ ;  /* 0x80000005ff047290 */ /* 0x000fc8000fffe0ff */
[----:B------:R-:W-:-:S03]  /*48f0*/  UIMAD UR6, UR4, UR25, URZ ;  /* 0x00000019040672a4 */ /* 0x000fc6000f8e02ff */
[----:B------:R-:W-:Y:S01]  /*4900*/  UMOV UR4, URZ ;  /* 0x000000ff00047c82 */ /* 0x000fe20008000000 */
[----:B------:R-:W-:Y:S02]  /*4910*/  UIADD3 UR8, UPT, UPT, URZ, -UR7, URZ ;  /* 0x80000007ff087290 */ /* 0x000fe4000fffe0ff */
[----:B------:R-:W-:Y:S02]  /*4920*/  UIMAD.WIDE.U32 UR36, UR5, UR6, UR4 ;  /* 0x00000006052472a5 */ /* 0x000fe4000f8e0004 */
[----:B------:R-:W-:Y:S01]  /*4930*/  UIMAD UR8, UR8, UR26, URZ ;  /* 0x0000001a080872a4 */ /* 0x000fe2000f8e02ff */
[----:B------:R-:W-:-:S03]  /*4940*/  UMOV UR6, URZ ;  /* 0x000000ff00067c82 */ /* 0x000fc60008000000 */
[----:B------:R-:W-:Y:S01]  /*4950*/  UIMAD.WIDE.U32 UR6, UR7, UR8, UR6 ;  /* 0x00000008070672a5 */ /* 0x000fe2000f8e0006 */
[----:B------:R-:W-:-:S06]  /*4960*/  UMOV UR36, UR37 ;  /* 0x0000002500247c82 */ /* 0x000fcc0008000000 */
[----:B--2-4-:R-:W-:-:S05]  /*4970*/  UMOV UR37, UR7 ;  /* 0x0000000700257c82 */ /* 0x014fca0008000000 */
.L_x_72:
[----:B------:R-:W-:Y:S04]  /*4980*/  SHF.L.U32 R5, R10, 0x1f, RZ ;  /* 0x0000001f0a057819 */ /* 0x000fe800000006ff */
[----:B-1----:R-:W1:Y:S02]  /*4990*/  SYNCS.PHASECHK.TRANS64.TRYWAIT P0, [UR24+0xc0], R5 ;  /* 0x0000c005ff0075a7 */ /* 0x002e640008001118 */
[----:B-1----:R-:W-:Y:S05]  /*49a0*/  @!P0 BRA `(.L_x_64) ;  /* 0x0000004800f88947 */ /* 0x002fea0003800000 */
.L_x_143:
[----:B-1----:R-:W1:Y:S01]  /*49b0*/  LDS.128 R4, [UR24+0x100] ;  /* 0x00010018ff047984 */ /* 0x002e620008000c00 */
[----:B------:R-:W-:Y:S01]  /*49c0*/  @!PT LDS RZ, [RZ] ;  /* 0x00000000fffff984 */ /* 0x000fe20000000800 */
[----:B------:R-:W-:Y:S01]  /*49d0*/  @!PT LDS RZ, [RZ] ;  /* 0x00000000fffff984 */ /* 0x000fe20000000800 */
[----:B------:R-:W-:Y:S01]  /*49e0*/  @!PT LDS RZ, [RZ] ;  /* 0x00000000fffff984 */ /* 0x000fe20000000800 */
[----:B------:R-:W-:Y:S01]  /*49f0*/  @!PT LDS RZ, [RZ] ;  /* 0x00000000fffff984 */ /* 0x000fe20000000800 */
[----:B------:R2:W-:Y:S06]  /*4a00*/  MEMBAR.ALL.CTA ;  /* 0x0000000000007992 */ /* 0x0005ec0000008000 */
[----:B--2---:R-:W2:Y:S02]  /*4a10*/  FENCE.VIEW.ASYNC.S ;  /* 0x00000000000073c6 */ /* 0x004ea40000000000 */
[----:B--2---:R-:W-:Y:S01]  /*4a20*/  SYNCS.ARRIVE.TRANS64.RED.A1T0 RZ, [UR41], RZ ;  /* 0x000000ffffff79a7 */ /* 0x004fe20008100429 */
[----:B-1----:R-:W-:Y:S11]  /*4a30*/  LOP3.LUT P0, RZ, R6, 0x1, RZ, 0xc0, !PT ;  /* 0x0000000106ff7812 */ /* 0x002ff6000780c0ff */
[----:B------:R-:W-:Y:S02]  /*4a40*/  @!UPT UIADD3 URZ, UPT, UPT, URZ, URZ, URZ ;  /* 0x000000fffffff290 */ /* 0x000fe4000fffe0ff */
[----:B------:R-:W-:Y:S01]  /*4a50*/  VOTEU.ANY UP0, P0 ;  /* 0x0000000000ff7886 */ /* 0x000fe20000000100 */
[----:B------:R-:W-:Y:S11]  /*4a60*/  PLOP3.LUT P0, PT, PT, PT, UP0, 0x80, 0x8 ;  /* 0x000000000008781c */ /* 0x000ff60003f0f008 */
[----:B------:R-:W-:Y:S02]  /*4a70*/  @!UPT UIADD3 URZ, UPT, UPT, URZ, URZ, URZ ;  /* 0x000000fffffff290 */ /* 0x000fe4000fffe0ff */
[----:B------:R-:W-:Y:S02]  /*4a80*/  @P0 MOV R9, R4 ;  /* 0x0000000400090202 */ /* 0x000fe40000000f00 */
[----:B------:R-:W-:Y:S02]  /*4a90*/  @P0 LOP3.LUT R0, R5, 0xffff, RZ, 0xc0, !PT ;  /* 0x0000ffff05000812 */ /* 0x000fe400078ec0ff */
[----:B------:R-:W-:Y:S02]  /*4aa0*/  @P0 R2UR UR5, R9 ;  /* 0x00000000090502ca */ /* 0x000fe400000e0000 */
[----:B------:R-:W-:Y:S11]  /*4ab0*/  @P0 R2UR UR4, R0 ;  /* 0x00000000000402ca */ /* 0x000ff600000e0000 */
[----:B------:R-:W-:Y:S02]  /*4ac0*/  @UP0 UMOV UR16, UR5 ;  /* 0x0000000500100c82 */ /* 0x000fe40008000000 */
[----:B------:R-:W-:Y:S01]  /*4ad0*/  @UP0 UMOV UR15, UR4 ;  /* 0x00000004000f0c82 */ /* 0x000fe20008000000 */
[----:B------:R-:W-:Y:S09]  /*4ae0*/  UISETP.GE.AND UP0, UPT, UR39, 0x1, UPT ;  /* 0x000000012700788c */ /* 0x000ff2000bf06270 */
[----:B------:R-:W-:Y:S05]  /*4af0*/  BRA.U !UP0, `(.L_x_65) ;  /* 0x0000000108b47547 */ /* 0x000fea000b800000 */
[----:B------:R-:W-:Y:S02]  /*4b00*/  UIMAD.WIDE.U32 UR8, UR15, UR35, URZ ;  /* 0x000000230f0872a5 */ /* 0x000fe4000f8e00ff */
[----:B------:R-:W-:Y:S02]  /*4b10*/  UP2UR UR14, UPR, URZ, 0x2 ;  /* 0x00000002ff0e7883 */ /* 0x000fe40008000000 */
[----:B------:R-:W-:Y:S02]  /*4b20*/  UISETP.NE.AND UP1, UPT, UR34, 0x1, UPT ;  /* 0x000000012200788c */ /* 0x000fe4000bf25270 */
[----:B------:R-:W-:Y:S02]  /*4b30*/  UIMAD.WIDE.U32 UR10, UR16, UR32, URZ ;  /* 0x00000020100a72a5 */ /* 0x000fe4000f8e00ff */
[----:B------:R-:W-:Y:S02]  /*4b40*/  USEL UR4, UR30, UR38, !UP1 ;  /* 0x000000261e047287 */ /* 0x000fe4000c800000 */
[----:B------:R-:W-:Y:S02]  /*4b50*/  UISETP.NE.AND UP0, UPT, UR17, 0x1, UPT ;  /* 0x000000011100788c */ /* 0x000fe4000bf05270 */
[----:B------:R-:W-:Y:S02]  /*4b60*/  UIMAD.WIDE.U32 UR12, UR4, UR18, URZ ;  /* 0x00000012040c72a5 */ /* 0x000fe4000f8e00ff */
[----:B------:R-:W-:Y:S01]  /*4b70*/  USEL UR7, UR31, UR40, !UP0 ;  /* 0x000000281f077287 */ /* 0x000fe2000c000000 */
[----:B------:R-:W-:Y:S02]  /*4b80*/  UMOV UR5, UR9 ;  /* 0x0000000900057c82 */ /* 0x000fe40008000000 */
[----:B------:R-:W-:Y:S02]  /*4b90*/  USHF.R.U32.HI UR6, URZ, UR47, UR5 ;  /* 0x0000002fff067299 */ /* 0x000fe40008011605 */
[----:B------:R-:W-:Y:S02]  /*4ba0*/  UIMAD.WIDE.U32 UR20, UR7, UR18, URZ ;  /* 0x00000012071472a5 */ /* 0x000fe4000f8e00ff */
[----:B------:R-:W-:Y:S02]  /*4bb0*/  USEL UR6, UR15, UR6, !UP1 ;  /* 0x000000060f067287 */ /* 0x000fe4000c800000 */
[----:B------:R-:W-:Y:S01]  /*4bc0*/  UISETP.NE.AND UP1, UPT, UR14, URZ, UPT ;  /* 0x000000ff0e00728c */ /* 0x000fe2000bf25270 */
[----:B------:R-:W-:Y:S01]  /*4bd0*/  UMOV UR5, UR11 ;  /* 0x0000000b00057c82 */ /* 0x000fe20008000000 */
[----:B------:R-:W-:Y:S02]  /*4be0*/  UIMAD.WIDE.U32 UR10, UR6, UR18, URZ ;  /* 0x00000012060a72a5 */ /* 0x000fe4000f8e00ff */
[----:B------:R-:W-:Y:S03]  /*4bf0*/  USHF.R.U32.HI UR8, URZ, UR33, UR5 ;  /* 0x00000021ff087299 */ /* 0x000fe60008011605 */
[----:B------:R-:W-:Y:S02]  /*4c00*/  UMOV UR5, UR13 ;  /* 0x0000000d00057c82 */ /* 0x000fe40008000000 */
[----:B------:R-:W-:Y:S03]  /*4c10*/  @UP6 USHF.R.U32.HI UR4, URZ, UR19, UR5 ;  /* 0x00000013ff046299 */ /* 0x000fe60008011605 */
[----:B------:R-:W-:Y:S01]  /*4c20*/  UMOV UR5, UR21 ;  /* 0x0000001500057c82 */ /* 0x000fe20008000000 */
[----:B------:R-:W-:Y:S02]  /*4c30*/  UIMAD UR4, UR39, UR4, URZ ;  /* 0x00000004270472a4 */ /* 0x000fe4000f8e02ff */
[----:B------:R-:W-:Y:S02]  /*4c40*/  @UP6 USHF.R.U32.HI UR7, URZ, UR19, UR5 ;  /* 0x00000013ff076299 */ /* 0x000fe40008011605 */
[----:B------:R-:W-:Y:S02]  /*4c50*/  USEL UR5, UR16, UR8, !UP0 ;  /* 0x0000000810057287 */ /* 0x000fe4000c000000 */
[----:B------:R-:W-:Y:S02]  /*4c60*/  UIMAD UR8, UR39, UR7, URZ ;  /* 0x00000007270872a4 */ /* 0x000fe4000f8e02ff */
[----:B------:R-:W-:Y:S03]  /*4c70*/  UISETP.GE.AND UP0, UPT, UR6, UR4, UPT ;  /* 0x000000040600728c */ /* 0x000fe6000bf06270 */
[----:B------:R-:W-:Y:S01]  /*4c80*/  UMOV UR4, UR11 ;  /* 0x0000000b00047c82 */ /* 0x000fe20008000000 */
[----:B------:R-:W-:Y:S02]  /*4c90*/  UISETP.GE.OR UP0, UPT, UR5, UR8, UP0 ;  /* 0x000000080500728c */ /* 0x000fe40008706670 */
[----:B------:R-:W-:Y:S02]  /*4ca0*/  USHF.R.U32.HI UR4, URZ, UR19, UR4 ;  /* 0x00000013ff047299 */ /* 0x000fe40008011604 */
[----:B------:R-:W-:Y:S02]  /*4cb0*/  UIMAD.WIDE.U32 UR8, UR5, UR18, URZ ;  /* 0x00000012050872a5 */ /* 0x000fe4000f8e00ff */
[----:B------:R-:W-:Y:S04]  /*4cc0*/  USEL UR10, UR6, UR4, !UP6 ;  /* 0x00000004060a7287 */ /* 0x000fe8000f000000 */
[----:B------:R-:W-:Y:S01]  /*4cd0*/  UIADD3 UR11, UPT, UPT, -UR10, URZ, URZ ;  /* 0x000000ff0a0b7290 */ /* 0x000fe2000fffe1ff */
[----:B------:R-:W-:Y:S02]  /*4ce0*/  @!UP0 UMOV UR4, UR9 ;  /* 0x0000000900048c82 */ /* 0x000fe40008000000 */
[----:B------:R-:W-:Y:S02]  /*4cf0*/  @!UP0 USHF.R.U32.HI UR4, URZ, UR19, UR4 ;  /* 0x00000013ff048299 */ /* 0x000fe40008011604 */
[----:B------:R-:W-:Y:S02]  /*4d00*/  UIMAD UR8, UR39, UR11, UR6 ;  /* 0x0000000b270872a4 */ /* 0x000fe4000f8e0206 */
[----:B------:R-:W-:Y:S04]  /*4d10*/  @!UP0 USEL UR4, UR5, UR4, !UP6 ;  /* 0x0000000405048287 */ /* 0x000fe8000f000000 */
[----:B------:R-:W-:Y:S02]  /*4d20*/  @!UP0 UIMAD UR8, UR7, UR8, UR4 ;  /* 0x00000008070882a4 */ /* 0x000fe4000f8e0204 */
[----:B------:R-:W-:Y:S02]  /*4d30*/  @!UP0 UIADD3 UR9, UPT, UPT, UR10, -UR4, URZ ;  /* 0x800000040a098290 */ /* 0x000fe4000fffe0ff */
[----:B------:R-:W-:Y:S02]  /*4d40*/  UIADD3 UR4, UPT, UPT, -UR5, URZ, URZ ;  /* 0x000000ff05047290 */ /* 0x000fe4000fffe1ff */
[----:B------:R-:W-:Y:S02]  /*4d50*/  UIADD3 UR7, UPT, UPT, -UR6, URZ, URZ ;  /* 0x000000ff06077290 */ /* 0x000fe4000fffe1ff */
[----:B------:R-:W-:Y:S02]  /*4d60*/  @!UP0 UIMAD UR6, UR9, UR39, UR5 ;  /* 0x00000027090682a4 */ /* 0x000fe4000f8e0205 */
[----:B------:R-:W-:Y:S02]  /*4d70*/  UIMAD UR16, UR17, UR4, UR16 ;  /* 0x00000004111072a4 */ /* 0x000fe4000f8e0210 */
[----:B------:R-:W-:Y:S01]  /*4d80*/  UIMAD UR15, UR34, UR7, UR15 ;  /* 0x00000007220f72a4 */ /* 0x000fe2000f8e020f */
[----:B------:R-:W-:Y:S02]  /*4d90*/  @!UP0 UMOV UR5, UR8 ;  /* 0x0000000800058c82 */ /* 0x000fe40008000000 */
[----:B------:R-:W-:Y:S02]  /*4da0*/  UIMAD UR16, UR5, UR17, UR16 ;  /* 0x00000011051072a4 */ /* 0x000fe4000f8e0210 */
[----:B------:R-:W-:Y:S11]  /*4db0*/  UIMAD UR15, UR6, UR34, UR15 ;  /* 0x00000022060f72a4 */ /* 0x000ff6000f8e020f */
[----:B------:R-:W-:Y:S01]  /*4dc0*/  @!UPT UIADD3 URZ, UPT, UPT, URZ, URZ, URZ ;  /* 0x000000fffffff290 */ /* 0x000fe2000fffe0ff */
.L_x_65:
[----:B------:R-:W1:Y:S01]  /*4dd0*/  @!UP2 LDCU.128 UR8, c[0x0][0xc10] ;  /* 0x00018200ff08a7ac */ /* 0x000e620008000c00 */
[----:B------:R-:W-:Y:S04]  /*4de0*/  MOV R0, UR22 ;  /* 0x0000001600007c02 */ /* 0x000fe80008000f00 */
[----:B------:R-:W-:Y:S01]  /*4df0*/  IABS R0, R0 ;  /* 0x0000000000007213 */ /* 0x000fe20000000000 */
[----:B------:R-:W2:Y:S01]  /*4e00*/  @!UP2 LDCU UR5, c[0x0][0xc0c] ;  /* 0x00018180ff05a7ac */ /* 0x000ea20008000800 */
[----:B-1----:R-:W-:Y:S07]  /*4e10*/  UIMAD.WIDE.U32 UR6, UR16, UR8, URZ ;  /* 0x00000008100672a5 */ /* 0x002fee000f8e00ff */
[----:B------:R-:W-:Y:S01]  /*4e20*/  @!UP2 UMOV UR4, UR7 ;  /* 0x000000070004ac82 */ /* 0x000fe20008000000 */
[----:B--2---:R-:W-:Y:S02]  /*4e30*/  @!UP2 UISETP.NE.AND UP0, UPT, UR5, 0x1, UPT ;  /* 0x000000010500a88c */ /* 0x004fe4000bf05270 */
[----:B------:R-:W-:Y:S02]  /*4e40*/  @!UP2 USHF.R.U32.HI UR4, URZ, UR9, UR4 ;  /* 0x00000009ff04a299 */ /* 0x000fe40008011604 */
[----:B------:R-:W-:Y:S02]  /*4e50*/  UIMAD.WIDE.U32 UR6, UR15, UR11, URZ ;  /* 0x0000000b0f0672a5 */ /* 0x000fe4000f8e00ff */
[----:B------:R-:W-:Y:S02]  /*4e60*/  @!UP2 USEL UR8, UR16, UR4, !UP0 ;  /* 0x000000041008a287 */ /* 0x000fe4000c000000 */
[----:B------:R-:W-:Y:S03]  /*4e70*/  @!UP2 UISETP.NE.AND UP0, UPT, UR10, 0x1, UPT ;  /* 0x000000010a00a88c */ /* 0x000fe6000bf05270 */
[----:B------:R-:W-:Y:S02]  /*4e80*/  @!UP2 UMOV UR6, UR7 ;  /* 0x000000070006ac82 */ /* 0x000fe40008000000 */
[----:B------:R-:W1:Y:S02]  /*4e90*/  @!UP2 LDCU UR4, c[0x0][0xc20] ;  /* 0x00018400ff04a7ac */ /* 0x000e640008000800 */
[----:B-1----:R-:W-:Y:S04]  /*4ea0*/  @!UP2 USHF.R.U32.HI UR6, URZ, UR4, UR6 ;  /* 0x00000004ff06a299 */ /* 0x002fe80008011606 */
[----:B------:R-:W-:Y:S04]  /*4eb0*/  @!UP2 USEL UR6, UR15, UR6, !UP0 ;  /* 0x000000060f06a287 */ /* 0x000fe8000c000000 */
[----:B------:R-:W-:Y:S02]  /*4ec0*/  @!UP2 UIADD3 UR4, UPT, UPT, -UR8, UR6, URZ ;  /* 0x000000060804a290 */ /* 0x000fe4000fffe1ff */
[----:B------:R-:W-:Y:S02]  /*4ed0*/  @!UP2 UIADD3 UR6, UPT, UPT, UR8, -UR6, URZ ;  /* 0x800000060806a290 */ /* 0x000fe4000fffe0ff */
[----:B------:R-:W-:Y:S02]  /*4ee0*/  @!UP2 UIMAD UR16, UR4, UR5, UR16 ;  /* 0x000000050410a2a4 */ /* 0x000fe4000f8e0210 */
[----:B------:R-:W-:Y:S01]  /*4ef0*/  @!UP2 UIMAD UR15, UR6, UR10, UR15 ;  /* 0x0000000a060fa2a4 */ /* 0x000fe2000f8e020f */
[----:B------:R-:W-:Y:S11]  /*4f00*/  BRA.U UP1, `(.L_x_66) ;  /* 0x0000000101107547 */ /* 0x000ff6000b800000 */
[----:B------:R-:W-:Y:S04]  /*4f10*/  MOV R9, UR46 ;  /* 0x0000002e00097c02 */ /* 0x000fe80008000f00 */
[----:B------:R-:W-:Y:S04]  /*4f20*/  SHF.L.U32 R14, R9, 0x1f, RZ ;  /* 0x0000001f090e7819 */ /* 0x000fe800000006ff */
[----:B------:R-:W1:Y:S02]  /*4f30*/  SYNCS.PHASECHK.TRANS64.TRYWAIT P1, [UR24+0xb8], R14 ;  /* 0x0000b80eff0075a7 */ /* 0x000e640008021118 */
[----:B-1----:R-:W-:Y:S05]  /*4f40*/  @!P1 BRA `(.L_x_67) ;  /* 0x0000004400a89947 */ /* 0x002fea0003800000 */
.L_x_66:
[----:B------:R-:W-:Y:S01]  /*4f50*/  UISETP.NE.AND UP1, UPT, UR45, URZ, UPT ;  /* 0x000000ff2d00728c */ /* 0x000fe2000bf25270 */
[----:B------:R-:W-:Y:S01]  /*4f60*/  R2UR UR4, R0 ;  /* 0x00000000000472ca */ /* 0x000fe200000e0000 */
[----:B------:R-:W-:Y:S11]  /*4f70*/  USHF.L.U32 UR11, UR28, 0x7, URZ ;  /* 0x000000071c0b7899 */ /* 0x000ff600080006ff */
[----:B------:R-:W-:Y:S01]  /*4f80*/  @!UPT UIADD3 URZ, UPT, UPT, URZ, URZ, URZ ;  /* 0x000000fffffff290 */ /* 0x000fe2000fffe0ff */
[----:B------:R-:W-:Y:S07]  /*4f90*/  UIMAD.WIDE.U32 UR6, UR37, UR4, URZ ;  /* 0x00000004250672a5 */ /* 0x000fee000f8e00ff */
[----:B------:R-:W-:Y:S02]  /*4fa0*/  UMOV UR12, UR7 ;  /* 0x00000007000c7c82 */ /* 0x000fe40008000000 */
[----:B------:R-:W-:Y:S04]  /*4fb0*/  UIMAD UR4, UR12, UR44, UR4 ;  /* 0x0000002c0c0472a4 */ /* 0x000fe8000f8e0204 */
[----:B------:R-:W-:Y:S11]  /*4fc0*/  UISETP.GT.U32.AND UP0, UPT, UR26, UR4, UPT ;  /* 0x000000041a00728c */ /* 0x000ff6000bf04070 */
[----:B------:R-:W-:Y:S02]  /*4fd0*/  @!UP0 UIADD3 UR4, UPT, UPT, UR4, -UR26, URZ ;  /* 0x8000001a04048290 */ /* 0x000fe4000fffe0ff */
[----:B------:R-:W-:Y:S02]  /*4fe0*/  @!UP0 UIADD3 UR12, UPT, UPT, UR12, 0x1, URZ ;  /* 0x000000010c0c8890 */ /* 0x000fe4000fffe0ff */
[----:B------:R-:W-:Y:S02]  /*4ff0*/  UISETP.GE.U32.AND UP0, UPT, UR4, UR26, UPT ;  /* 0x0000001a0400728c */ /* 0x000fe4000bf06070 */
[----:B------:R-:W-:Y:S09]  /*5000*/  ULOP3.LUT UR4, UR22, UR27, URZ, 0x3c, !UPT ;  /* 0x0000001b16047292 */ /* 0x000ff2000f8e3cff */
[----:B------:R-:W-:Y:S02]  /*5010*/  @UP0 UIADD3 UR12, UPT, UPT, UR12, 0x1, URZ ;  /* 0x000000010c0c0890 */ /* 0x000fe4000fffe0ff */
[----:B------:R-:W-:Y:S11]  /*5020*/  UISETP.GE.AND UP0, UPT, UR4, URZ, UPT ;  /* 0x000000ff0400728c */ /* 0x000ff6000bf06270 */
[----:B------:R-:W-:Y:S02]  /*5030*/  @!UP0 UIADD3 UR12, UPT, UPT, -UR12, URZ, URZ ;  /* 0x000000ff0c0c8290 */ /* 0x000fe4000fffe1ff */
[----:B------:R-:W-:Y:S06]  /*5040*/  @!UP5 ULOP3.LUT UR12, URZ, UR27, URZ, 0x33, !UPT ;  /* 0x0000001bff0cd292 */ /* 0x000fec000f8e33ff */
[----:B------:R-:W-:Y:S05]  /*5050*/  IMAD.U32 R0, RZ, RZ, UR12 ;  /* 0x0000000cff007e24 */ /* 0x000fea000f8e00ff */
[----:B------:R-:W-:Y:S04]  /*5060*/  IABS R0, R0 ;  /* 0x0000000000007213 */ /* 0x000fe80000000000 */
[----:B------:R-:W-:Y:S01]  /*5070*/  R2UR UR4, R0 ;  /* 0x00000000000472ca */ /* 0x000fe200000e0000 */
[----:B------:R-:W-:Y:S05]  /*5080*/  IMAD.U32 R0, RZ, RZ, UR29 ;  /* 0x0000001dff007e24 */ /* 0x000fea000f8e00ff */
[----:B------:R-:W-:Y:S04]  /*5090*/  IABS R11, R0 ;  /* 0x00000000000b7213 */ /* 0x000fe80000000000 */
[----:B------:R-:W2:Y:S03]  /*50a0*/  I2F.RP R16, R11 ;  /* 0x0000000b00107306 */ /* 0x000ea60000209400 */
[----:B------:R-:W-:Y:S07]  /*50b0*/  UIMAD.WIDE.U32 UR6, UR36, UR4, URZ ;  /* 0x00000004240672a5 */ /* 0x000fee000f8e00ff */
[----:B------:R-:W-:Y:S02]  /*50c0*/  UMOV UR13, UR7 ;  /* 0x00000007000d7c82 */ /* 0x000fe40008000000 */
[----:B------:R-:W-:Y:S01]  /*50d0*/  UIADD3 UR5, UPT, UPT, -UR13, URZ, URZ ;  /* 0x000000ff0d057290 */ /* 0x000fe2000fffe1ff */
[----:B--2---:R-:W2:Y:S03]  /*50e0*/  MUFU.RCP R0, R16 ;  /* 0x0000001000007308 */ /* 0x004ea60000001000 */
[----:B------:R-:W-:Y:S04]  /*50f0*/  UIMAD UR4, UR25, UR5, UR4 ;  /* 0x00000005190472a4 */ /* 0x000fe8000f8e0204 */
[----:B------:R-:W-:Y:S11]  /*5100*/  UISETP.GT.U32.AND UP0, UPT, UR25, UR4, UPT ;  /* 0x000000041900728c */ /* 0x000ff6000bf04070 */
[----:B------:R-:W-:Y:S01]  /*5110*/  @!UP0 UIADD3 UR4, UPT, UPT, UR4, -UR25, URZ ;  /* 0x8000001904048290 */ /* 0x000fe2000fffe0ff */
[----:B--2---:R-:W-:Y:S01]  /*5120*/  VIADD R13, R0, 0xffffffe ;  /* 0x0ffffffe000d7836 */ /* 0x004fe20000000000 */
[----:B------:R-:W-:Y:S02]  /*5130*/  @!UP0 UIADD3 UR13, UPT, UPT, UR13, 0x1, URZ ;  /* 0x000000010d0d8890 */ /* 0x000fe4000fffe0ff */
[----:B------:R-:W-:Y:S01]  /*5140*/  UISETP.GE.U32.AND UP0, UPT, UR4, UR25, UPT ;  /* 0x000000190400728c */ /* 0x000fe2000bf06070 */
[----:B------:R-:W1:Y:S01]  /*5150*/  F2I.FTZ.U32.TRUNC.NTZ R15, R13 ;  /* 0x0000000d000f7305 */ /* 0x000e62000021f000 */
[----:B------:R-:W-:Y:S09]  /*5160*/  ULOP3.LUT UR4, UR12, UR45, URZ, 0x3c, !UPT ;  /* 0x0000002d0c047292 */ /* 0x000ff2000f8e3cff */
[----:B------:R-:W-:Y:S02]  /*5170*/  @UP0 UIADD3 UR13, UPT, UPT, UR13, 0x1, URZ ;  /* 0x000000010d0d0890 */ /* 0x000fe4000fffe0ff */
[----:B------:R-:W-:Y:S01]  /*5180*/  UISETP.GE.AND UP0, UPT, UR4, URZ, UPT ;  /* 0x000000ff0400728c */ /* 0x000fe2000bf06270 */
[--C-:B-1----:R-:W-:Y:S04]  /*5190*/  IMAD.MOV R14, RZ, RZ, -R15.reuse ;  /* 0x000000ffff0e7224 */ /* 0x102fe800078e0a0f */
[----:B------:R-:W-:Y:S02]  /*51a0*/  IMAD R9, R14, R11, RZ ;  /* 0x0000000b0e097224 */ /* 0x000fe400078e02ff */
[----:B------:R-:W-:Y:S04]  /*51b0*/  HFMA2 R14, -RZ, RZ, 0, 0 ;  /* 0x00000000ff0e7431 */ /* 0x000fe800000001ff */
[----:B------:R-:W-:Y:S02]  /*51c0*/  @!UP0 UIADD3 UR13, UPT, UPT, -UR13, URZ, URZ ;  /* 0x000000ff0d0d8290 */ /* 0x000fe4000fffe1ff */
[----:B------:R-:W-:Y:S02]  /*51d0*/  @!UP1 ULOP3.LUT UR13, URZ, UR45, URZ, 0x33, !UPT ;  /* 0x0000002dff0d9292 */ /* 0x000fe4000f8e33ff */
[----:B------:R-:W-:Y:S02]  /*51e0*/  UISETP.NE.AND UP1, UPT, UR29, URZ, UPT ;  /* 0x000000ff1d00728c */ /* 0x000fe4000bf25270 */
[----:B------:R-:W-:Y:S01]  /*51f0*/  ULOP3.LUT UR4, UR13, UR29, URZ, 0x3c, !UPT ;  /* 0x0000001d0d047292 */ /* 0x000fe2000f8e3cff */
[----:B------:R-:W-:Y:S03]  /*5200*/  IMAD.HI.U32 R15, R15, R9, R14 ;  /* 0x000000090f0f7227 */ /* 0x000fe600078e000e */
[----:B------:R-:W-:Y:S01]  /*5210*/  UISETP.GE.AND UP0, UPT, UR4, URZ, UPT ;  /* 0x000000ff0400728c */ /* 0x000fe2000bf06270 */
[----:B------:R-:W-:Y:S01]  /*5220*/  IMAD.U32 R0, RZ, RZ, UR13 ;  /* 0x0000000dff007e24 */ /* 0x000fe2000f8e00ff */
[----:B------:R-:W-:Y:S04]  /*5230*/  UIADD3 UR4, UPT, UPT, -UR12, URZ, URZ ;  /* 0x000000ff0c047290 */ /* 0x000fe8000fffe1ff */
[----:B------:R-:W-:Y:S01]  /*5240*/  IABS R0, R0 ;  /* 0x0000000000007213 */ /* 0x000fe20000000000 */
[----:B------:R-:W-:Y:S02]  /*5250*/  UIMAD UR5, UR27, UR4, UR22 ;  /* 0x000000041b0572a4 */ /* 0x000fe4000f8e0216 */
[----:B------:R-:W-:Y:S02]  /*5260*/  UIADD3 UR4, UPT, UPT, -UR13, URZ, URZ ;  /* 0x000000ff0d047290 */ /* 0x000fe4000fffe1ff */
[----:B------:R-:W-:Y:S01]  /*5270*/  IMAD.HI.U32 R15, R15, R0, RZ ;  /* 0x000000000f0f7227 */ /* 0x000fe200078e00ff */
[----:B------:R-:W-:Y:S02]  /*5280*/  USHF.L.U32 UR22, UR5, 0x6, URZ ;  /* 0x0000000605167899 */ /* 0x000fe400080006ff */
[----:B------:R-:W-:Y:S01]  /*5290*/  UIMAD UR12, UR45, UR4, UR12 ;  /* 0x000000042d0c72a4 */ /* 0x000fe2000f8e020c */
[----:B------:R-:W-:Y:S04]  /*52a0*/  IMAD.MOV R9, RZ, RZ, -R15 ;  /* 0x000000ffff097224 */ /* 0x000fe800078e0a0f */
[C---:B------:R-:W-:Y:S05]  /*52b0*/  IMAD R0, R11.reuse, R9, R0 ;  /* 0x000000090b007224 */ /* 0x040fea00078e0200 */
[----:B------:R-:W-:Y:S11]  /*52c0*/  ISETP.GT.U32.AND P1, PT, R11, R0, PT ;  /* 0x000000000b00720c */ /* 0x000ff60003f24070 */
[----:B------:R-:W-:Y:S02]  /*52d0*/  @!UPT UIADD3 URZ, UPT, UPT, URZ, URZ, URZ ;  /* 0x000000fffffff290 */ /* 0x000fe4000fffe0ff */
[----:B------:R-:W-:Y:S01]  /*52e0*/  @!P1 IADD3 R15, PT, PT, R15, 0x1, RZ ;  /* 0x000000010f0f9810 */ /* 0x000fe20007ffe0ff */
[----:B------:R-:W-:Y:S01]  /*52f0*/  @!P1 IMAD.IADD R0, R0, 0x1, -R11 ;  /* 0x0000000100009824 */ /* 0x000fe200078e0a0b */
[----:B------:R-:W-:Y:S04]  /*5300*/  ISETP.NE.U32.AND P1, PT, R2, RZ, PT ;  /* 0x000000ff0200720c */ /* 0x000fe80003f25070 */
[----:B------:R-:W-:Y:S02]  /*5310*/  ISETP.GE.U32.AND P2, PT, R0, R11, PT ;  /* 0x0000000b0000720c */ /* 0x000fe40003f46070 */
[----:B------:R-:W-:Y:S11]  /*5320*/  ISETP.NE.AND.EX P1, PT, R3, RZ, PT, P1 ;  /* 0x000000ff0300720c */ /* 0x000ff60003f25310 */
[----:B------:R-:W-:Y:S01]  /*5330*/  @P2 VIADD R15, R15, 0x1 ;  /* 0x000000010f0f2836 */ /* 0x000fe20000000000 */
[----:B------:R-:W-:Y:S04]  /*5340*/  ISETP.NE.U32.AND P2, PT, R2, RZ, PT ;  /* 0x000000ff0200720c */ /* 0x000fe80003f45070 */
[----:B------:R-:W-:Y:S02]  /*5350*/  R2UR UR14, R15 ;  /* 0x000000000f0e72ca */ /* 0x000fe400000e0000 */
[----:B------:R-:W-:Y:S11]  /*5360*/  ISETP.NE.AND.EX P2, PT, R3, RZ, PT, P2 ;  /* 0x000000ff0300720c */ /* 0x000ff60003f45320 */
[----:B------:R-:W-:Y:S02]  /*5370*/  @!UP0 UIADD3 UR14, UPT, UPT, -UR14, URZ, URZ ;  /* 0x000000ff0e0e8290 */ /* 0x000fe4000fffe1ff */
[----:B------:R-:W-:Y:S04]  /*5380*/  @!UP1 ULOP3.LUT UR14, URZ, UR29, URZ, 0x33, !UPT ;  /* 0x0000001dff0e9292 */ /* 0x000fe8000f8e33ff */
[----:B------:R-:W-:Y:S04]  /*5390*/  UIADD3 UR6, UPT, UPT, -UR14, URZ, URZ ;  /* 0x000000ff0e067290 */ /* 0x000fe8000fffe1ff */
[----:B------:R-:W-:Y:S01]  /*53a0*/  UIMAD UR13, UR29, UR6, UR13 ;  /* 0x000000061d0d72a4 */ /* 0x000fe2000f8e020d */
[----:B------:R-:W-:Y:S11]  /*53b0*/  @!P2 BRA `(.L_x_68) ;  /* 0x000000000030a947 */ /* 0x000ff60003800000 */
[----:B------:R-:W-:Y:S01]  /*53c0*/  UPLOP3.LUT UP3, UPT, UPT, UPT, UP4, 0x80, 0x8 ;  /* 0x000000000008789c */ /* 0x000fe20003f6f040 */
[----:B------:R-:W-:Y:S01]  /*53d0*/  MOV R94, 0x1 ;  /* 0x00000001005e7802 */ /* 0x000fe20000000f00 */
[----:B------:R-:W1:Y:S04]  /*53e0*/  LDCU.64 UR4, c[0x0][0x358] ;  /* 0x00006b00ff0477ac */ /* 0x000e680008000a00 */
[----:B------:R-:W-:Y:S11]  /*53f0*/  PLOP3.LUT P2, PT, PT, PT, UP3, 0x80, 0x8 ;  /* 0x000000000008781c */ /* 0x000ff60003f4f038 */
[----:B------:R-:W-:Y:S02]  /*5400*/  @!UPT UIADD3 URZ, UPT, UPT, URZ, URZ, URZ ;  /* 0x000000fffffff290 */ /* 0x000fe4000fffe0ff */
[----:B------:R-:W2:Y:S01]  /*5410*/  @P2 LDC.64 R14, c[0x0][0x988] ;  /* 0x00026200ff0e2b82 */ /* 0x000ea20000000a00 */
[----:B------:R-:W-:Y:S04]  /*5420*/  @P2 IMAD R0, R17, R2, RZ ;  /* 0x0000000211002224 */ /* 0x000fe800078e02ff */
[----:B--2---:R-:W-:Y:S01]  /*5430*/  @P2 IMAD.WIDE R14, R0, 0x4, R14 ;  /* 0x00000004000e2825 */ /* 0x004fe200078e020e */
[----:B------:R-:W-:Y:S04]  /*5440*/  MOV R0, 0x1 ;  /* 0x0000000100007802 */ /* 0x000fe80000000f00 */
[----:B-1---5:R1:W5:Y:S01]  /*5450*/  @P2 LDG.E R41, desc[UR4][R14.64] ;  /* 0x000000040e292981 */ /* 0x022362000c1e1900 */
[----:B------:R-:W-:Y:S01]  /*5460*/  @!P2 PRMT R94, R0, 0x7610, R94 ;  /* 0x00007610005ea816 */ /* 0x000fe2000000005e */
[----:B-1----:R-:W2:Y:S06]  /*5470*/  @!P2 LDC R41, c[0x0][0x980] ;  /* 0x00026000ff29ab82 */ /* 0x002eac0000000800 */
.L_x_68:
[----:B--2--5:R-:W-:Y:S01]  /*5480*/  @!P1 FSETP.EQ.AND P3, PT, R41, RZ, PT ;  /* 0x000000ff2900920b */ /* 0x024fe20003f62000 */
[----:B------:R-:W-:Y:S01]  /*5490*/  @!UPT UIADD3 URZ, UPT, UPT, URZ, URZ, URZ ;  /* 0x000000fffffff290 */ /* 0x000fe2000fffe0ff */
[----:B------:R-:W-:Y:S11]  /*54a0*/  @!P1 BRA `(.L_x_69) ;  /* 0x0000000000149947 */ /* 0x000ff60003800000 */
[----:B------:R-:W-:Y:S02]  /*54b0*/  LOP3.LUT P1, RZ, R94, 0xff, RZ, 0xc0, !PT ;  /* 0x000000ff5eff7812 */ /* 0x000fe4000782c0ff */
[----:B------:R-:W-:Y:S04]  /*54c0*/  PLOP3.LUT P3, PT, PT, PT, UP3, 0x80, 0x8 ;  /* 0x000000000008781c */ /* 0x000fe80003f6f038 */
[----:B------:R-:W-:Y:S07]  /*54d0*/  PLOP3.LUT P3, PT, P3, PT, PT, 0x8, 0x80 ;  /* 0x000000000080781c */ /* 0x000fee0001f6e170 */
[----:B------:R-:W-:Y:S11]  /*54e0*/  @P1 FSETP.EQ.AND P3, PT, R41, RZ, PT ;  /* 0x000000ff2900120b */ /* 0x000ff60003f62000 */
[----:B------:R-:W-:Y:S02]  /*54f0*/  @!UPT UIADD3 URZ, UPT, UPT, URZ, URZ, URZ ;  /* 0x000000fffffff290 */ /* 0x000fe4000fffe0ff */
.L_x_69:
[----:B------:R-:W-:Y:S01]  /*5500*/  ULEA UR5, UR23, UR24, 0x3 ;  /* 0x0000001817057291 */ /* 0x000fe2000f8e18ff */
[----:B------:R-:W-:Y:S02]  /*5510*/  SHF.L.U32 R9, R12, 0x1f, RZ ;  /* 0x0000001f0c097819 */ /* 0x000fe400000006ff */
[----:B------:R-:W-:Y:S04]  /*5520*/  ELECT P2, URZ, PT ;  /* 0x0000000000ff782f */ /* 0x000fe80003840000 */
[----:B------:R-:W-:Y:S02]  /*5530*/  PLOP3.LUT P2, PT, P3, P2, PT, 0xf2, 0x2f ;  /* 0x00000000002f781c */ /* 0x000fe40001f45e72 */
[----:B------:R-:W1:Y:S02]  /*5540*/  SYNCS.PHASECHK.TRANS64.TRYWAIT P1, [UR5+0x98], R9 ;  /* 0x00009809ff0075a7 */ /* 0x000e640008021105 */
[----:B-1----:R-:W-:Y:S09]  /*5550*/  @!P1 BRA `(.L_x_70) ;  /* 0x00000040003c9947 */ /* 0x002ff20003800000 */
.L_x_146:
[----:B------:R-:W2:Y:S01]  /*5560*/  S2UR UR28, SR_CgaCtaId ;  /* 0x00000000001c79c3 */ /* 0x000ea20000008800 */
[----:B------:R-:W-:Y:S01]  /*5570*/  VOTEU.ALL UP0, P2 ;  /* 0x0000000000ff7886 */ /* 0x000fe20001000000 */
[----:B-1----:R-:W-:Y:S01]  /*5580*/  @!P2 IADD3 R9, P1, PT, R18, 0x680, RZ ;  /* 0x000006801209a810 */ /* 0x002fe20007f3e0ff */
[----:B------:R-:W-:Y:S01]  /*5590*/  UIADD3 UR6, UPT, UPT, UR23, 0x1, URZ ;  /* 0x0000000117067890 */ /* 0x000fe2000fffe0ff */
[----:B------:R-:W-:Y:S01]  /*55a0*/  @P0 SHF.R.U32.HI R17, RZ, 0x10, R5 ;  /* 0x00000010ff110819 */ /* 0x000fe20000011605 */
[----:B------:R-:W-:Y:S01]  /*55b0*/  UMOV UR48, 0x0 ;  /* 0x0000000000307882 */ /* 0x000fe20000000000 */
[----:B------:R-:W-:Y:S01]  /*55c0*/  @!UP0 ULEA UR4, UR23, UR24, 0xd ;  /* 0x0000001817048291 */ /* 0x000fe2000f8e68ff */
[----:B------:R-:W-:Y:S01]  /*55d0*/  @!P2 IMAD.X R0, RZ, RZ, R19, P1 ;  /* 0x000000ffff00a224 */ /* 0x000fe200008e0613 */
[----:B------:R-:W-:Y:S01]  /*55e0*/  @!P2 R2UR UR7, R9 ;  /* 0x000000000907a2ca */ /* 0x000fe200000e0000 */
[----:B------:R-:W-:Y:S01]  /*55f0*/  UMOV UR49, 0x10000000 ;  /* 0x1000000000317882 */ /* 0x000fe20000000000 */
[----:B------:R-:W-:Y:S02]  /*5600*/  @!UP0 UIADD3 UR8, UPT, UPT, UR4, 0x200, URZ ;  /* 0x0000020004088890 */ /* 0x000fe4000fffe0ff */
[----:B------:R-:W-:Y:S01]  /*5610*/  UISETP.NE.AND UP0, UPT, UR6, 0x3, UPT ;  /* 0x000000030600788c */ /* 0x000fe2000bf05270 */
[----:B------:R-:W-:Y:S01]  /*5620*/  @!P2 R2UR UR4, R0 ;  /* 0x000000000004a2ca */ /* 0x000fe200000e0000 */
[----:B------:R-:W-:Y:S02]  /*5630*/  @!P2 IMAD.MOV.U32 R0, RZ, RZ, 0x2000 ;  /* 0x00002000ff00a424 */ /* 0x000fe400078e00ff */
[----:B------:R-:W-:Y:S02]  /*5640*/  USEL UR6, UR6, URZ, UP0 ;  /* 0x000000ff06067287 */ /* 0x000fe40008000000 */
[----:B------:R-:W-:Y:S02]  /*5650*/  USEL UR23, URZ, 0x1, UP0 ;  /* 0x00000001ff177887 */ /* 0x000fe40008000000 */
[----:B------:R-:W-:Y:S01]  /*5660*/  VOTEU.ALL UP0, P2 ;  /* 0x0000000000ff7886 */ /* 0x000fe20001000000 */
[----:B------:R-:W-:Y:S03]  /*5670*/  IMAD.U32 R14, RZ, RZ, UR7 ;  /* 0x00000007ff0e7e24 */ /* 0x000fe6000f8e00ff */
[----:B------:R-:W-:Y:S01]  /*5680*/  LOP3.LUT R12, R12, UR23, RZ, 0x3c, !PT ;  /* 0x000000170c0c7c12 */ /* 0x000fe2000f8e3cff */
[----:B------:R-:W-:Y:S01]  /*5690*/  @!UP0 UMOV UR10, UR22 ;  /* 0x00000016000a8c82 */ /* 0x000fe20008000000 */
[----:B------:R-:W-:Y:S01]  /*56a0*/  IMAD.U32 R15, RZ, RZ, UR4 ;  /* 0x00000004ff0f7e24 */ /* 0x000fe2000f8e00ff */
[----:B------:R-:W-:Y:S01]  /*56b0*/  @!P2 R2UR UR20, R14 ;  /* 0x000000000e14a2ca */ /* 0x000fe200000e0000 */
[----:B------:R-:W-:Y:S01]  /*56c0*/  UIADD3 UR4, UPT, UPT, UR5, 0x80, URZ ;  /* 0x0000008005047890 */ /* 0x000fe2000fffe0ff */
[----:B------:R-:W-:Y:S02]  /*56d0*/  SHF.L.U32 R11, R12, 0x1f, RZ ;  /* 0x0000001f0c0b7819 */ /* 0x000fe400000006ff */
[----:B------:R-:W-:Y:S01]  /*56e0*/  @!P2 R2UR UR21, R15 ;  /* 0x000000000f15a2ca */ /* 0x000fe200000e0000 */
[----:B--2---:R-:W-:Y:S03]  /*56f0*/  UPRMT UR7, UR28, 0x654, UR4 ;  /* 0x000006541c077896 */ /* 0x004fe60008000004 */
[----:B------:R-:W-:Y:S01]  /*5700*/  @!UP0 UMOV UR9, UR4 ;  /* 0x0000000400098c82 */ /* 0x000fe20008000000 */
[----:B------:R-:W-:Y:S08]  /*5710*/  ULEA UR4, UR6, UR24, 0x3 ;  /* 0x0000001806047291 */ /* 0x000ff0000f8e18ff */
[----:B------:R1:W-:Y:S01]  /*5720*/  @!UP0 UTMALDG.5D [UR8], [UR20], desc[UR48] ;  /* 0x00003008140085b4 */ /* 0x0003e20008021000 */
[----:B------:R1:W-:Y:S01]  /*5730*/  @!P2 SYNCS.ARRIVE.TRANS64.RED.A0TR RZ, [UR5+0x80], R0 ;  /* 0x00008000ffffa9a7 */ /* 0x0003e20008300405 */
[----:B------:R-:W-:Y:S01]  /*5740*/  SYNCS.ARRIVE.TRANS64.RED.A1T0 RZ, [UR7], RZ ;  /* 0x000000ffffff79a7 */ /* 0x000fe20008100407 */
[----:B------:R-:W2:Y:S02]  /*5750*/  SYNCS.PHASECHK.TRANS64.TRYWAIT P1, [UR4+0x98], R11 ;  /* 0x0000980bff0075a7 */ /* 0x000ea40008021104 */
[----:B-12---:R-:W-:Y:S05]  /*5760*/  @!P1 BRA `(.L_x_71) ;  /* 0x0000003c00d09947 */ /* 0x006fea0003800000 */
.L_x_148:
[----:B------:R-:W2:Y:S01]  /*5770*/  S2UR UR28, SR_CgaCtaId ;  /* 0x00000000001c79c3 */ /* 0x000ea20000008800 */
[----:B------:R-:W-:Y:S01]  /*5780*/  UPLOP3.LUT UP1, UPT, UPT, UPT, UPT, 0x80, 0x8 ;  /* 0x000000000008789c */ /* 0x000fe20003f2f070 */
[----:B------:R-:W-:Y:S01]  /*5790*/  @!P2 IADD3 R9, P1, PT, R18, 0x680, RZ ;  /* 0x000006801209a810 */ /* 0x000fe20007f3e0ff */
[----:B------:R-:W-:Y:S01]  /*57a0*/  UMOV UR20, 0x0 ;  /* 0x0000000000147882 */ /* 0x000fe20000000000 */
[----:B------:R-:W-:Y:S01]  /*57b0*/  UMOV UR21, 0x10000000 ;  /* 0x1000000000157882 */ /* 0x000fe20000000000 */
[----:B------:R-:W-:Y:S01]  /*57c0*/  VOTEU.ALL UP0, P2 ;  /* 0x0000000000ff7886 */ /* 0x000fe20001000000 */
[----:B------:R-:W-:Y:S01]  /*57d0*/  LOP3.LUT R10, R10, 0x1, RZ, 0x3c, !PT ;  /* 0x000000010a0a7812 */ /* 0x000fe200078e3cff */
[----:B-1----:R-:W-:Y:S03]  /*57e0*/  @!P2 IMAD.X R0, RZ, RZ, R19, P1 ;  /* 0x000000ffff00a224 */ /* 0x002fe600008e0613 */
[----:B------:R-:W-:Y:S02]  /*57f0*/  @!UP0 ULEA UR5, UR6, UR24, 0xd ;  /* 0x0000001806058291 */ /* 0x000fe4000f8e68ff */
[----:B------:R-:W-:Y:S02]  /*5800*/  UIADD3 UR6, UPT, UPT, UR6, 0x1, URZ ;  /* 0x0000000106067890 */ /* 0x000fe4000fffe0ff */
[----:B------:R-:W-:Y:S02]  /*5810*/  @!UP0 UIADD3 UR10, UPT, UPT, UR22, 0x20, URZ ;  /* 0x00000020160a8890 */ /* 0x000fe4000fffe0ff */
[----:B------:R-:W-:Y:S01]  /*5820*/  @!UP0 UIADD3 UR8, UPT, UPT, UR5, 0x200, URZ ;  /* 0x0000020005088890 */ /* 0x000fe2000fffe0ff */
[----:B------:R-:W-:Y:S01]  /*5830*/  @!P2 R2UR UR5, R0 ;  /* 0x000000000005a2ca */ /* 0x000fe200000e0000 */
[----:B------:R-:W-:Y:S02]  /*5840*/  UISETP.NE.AND UP0, UPT, UR6, 0x3, UPT ;  /* 0x000000030600788c */ /* 0x000fe4000bf05270 */
[----:B------:R-:W-:Y:S02]  /*5850*/  UIADD3 UR22, UPT, UPT, UR15, UR43, URZ ;  /* 0x0000002b0f167290 */ /* 0x000fe4000fffe0ff */
[----:B------:R-:W-:Y:S01]  /*5860*/  USEL UR23, UR6, URZ, UP0 ;  /* 0x000000ff06177287 */ /* 0x000fe20008000000 */
[----:B------:R-:W-:Y:S02]  /*5870*/  @!P2 R2UR UR6, R9 ;  /* 0x000000000906a2ca */ /* 0x000fe400000e0000 */
[----:B------:R-:W-:Y:S02]  /*5880*/  PLOP3.LUT P0, PT, PT, PT, UP0, 0x80, 0x8 ;  /* 0x000000000008781c */ /* 0x000fe40003f0f008 */
[----:B------:R-:W-:Y:S02]  /*5890*/  VOTEU.ALL UP0, P2 ;  /* 0x0000000000ff7886 */ /* 0x000fe40001000000 */
[----:B------:R-:W-:Y:S01]  /*58a0*/  SEL R9, RZ, 0x1, P0 ;  /* 0x00000001ff097807 */ /* 0x000fe20000000000 */
[----:B------:R-:W-:Y:S01]  /*58b0*/  IMAD.U32 R15, RZ, RZ, UR5 ;  /* 0x00000005ff0f7e24 */ /* 0x000fe2000f8e00ff */
[----:B------:R-:W-:Y:S01]  /*58c0*/  UIADD3 UR5, UPT, UPT, UR4, 0x80, URZ ;  /* 0x0000008004057890 */ /* 0x000fe2000fffe0ff */
[----:B------:R-:W-:Y:S02]  /*58d0*/  LOP3.LUT P0, RZ, R6, 0x1, RZ, 0xc0, !PT ;  /* 0x0000000106ff7812 */ /* 0x000fe4000780c0ff */
[----:B------:R-:W-:Y:S02]  /*58e0*/  LOP3.LUT R12, R12, R9, RZ, 0x3c, !PT ;  /* 0x000000090c0c7212 */ /* 0x000fe400078e3cff */
[----:B------:R-:W-:Y:S01]  /*58f0*/  IMAD.U32 R14, RZ, RZ, UR6 ;  /* 0x00000006ff0e7e24 */ /* 0x000fe2000f8e00ff */
[----:B------:R-:W-:Y:S01]  /*5900*/  @!P2 R2UR UR7, R15 ;  /* 0x000000000f07a2ca */ /* 0x000fe200000e0000 */
[----:B------:R-:W-:Y:S01]  /*5910*/  @!UP0 UMOV UR9, UR5 ;  /* 0x0000000500098c82 */ /* 0x000fe20008000000 */
[----:B--2---:R-:W-:Y:S02]  /*5920*/  UPRMT UR5, UR28, 0x654, UR5 ;  /* 0x000006541c057896 */ /* 0x004fe40008000005 */
[----:B------:R-:W-:Y:S01]  /*5930*/  @!P2 R2UR UR6, R14 ;  /* 0x000000000e06a2ca */ /* 0x000fe200000e0000 */
[----:B------:R-:W-:Y:S11]  /*5940*/  UIADD3 UR28, UPT, UPT, UR16, UR42, URZ ;  /* 0x0000002a101c7290 */ /* 0x000ff6000fffe0ff */
[----:B------:R-:W-:Y:S01]  /*5950*/  @!UPT UIADD3 URZ, UPT, UPT, URZ, URZ, URZ ;  /* 0x000000fffffff290 */ /* 0x000fe2000fffe0ff */
[----:B------:R1:W-:Y:S01]  /*5960*/  @!UP0 UTMALDG.5D [UR8], [UR6], desc[UR20] ;  /* 0x00001408060085b4 */ /* 0x0003e20008021000 */
[----:B------:R1:W-:Y:S01]  /*5970*/  @!P2 SYNCS.ARRIVE.TRANS64.RED.A0TR RZ, [UR4+0x80], R8 ;  /* 0x00008008ffffa9a7 */ /* 0x0003e20008300404 */
[----:B------:R-:W-:Y:S01]  /*5980*/  SYNCS.ARRIVE.TRANS64.RED.A1T0 RZ, [UR5], RZ ;  /* 0x000000ffffff79a7 */ /* 0x000fe20008100405 */
[----:B------:R-:W-:Y:S05]  /*5990*/  @P0 BRA `(.L_x_72) ;  /* 0xffffffec00f80947 */ /* 0x000fea000383ffff */
[----:B------:R-:W-:Y:S01]  /*59a0*/  UIADD3 UR5, UPT, UPT, UR24, 0x98, URZ ;  /* 0x0000009818057890 */ /* 0x000fe2000fffe0ff */
[----:B------:R-:W-:-:S03]  /*59b0*/  SHF.L.U32 R3, R12, 0x1f, RZ ;  /* 0x0000001f0c037819 */ /* 0x000fc600000006ff */
[----:B------:R-:W-:-:S09]  /*59c0*/  ULEA UR4, UR23, UR5, 0x3 ;  /* 0x0000000517047291 */ /* 0x000fd2000f8e18ff */
[----:B------:R-:W2:Y:S02]  /*59d0*/  SYNCS.PHASECHK.TRANS64.TRYWAIT P0, [UR4], R3 ;  /* 0x00000003ff0075a7 */ /* 0x000ea40008001104 */
[----:B--2---:R-:W-:Y:S05]  /*59e0*/  @!P0 BRA `(.L_x_73) ;  /* 0x0000003c00488947 */ /* 0x004fea0003800000 */
.L_x_150:
[----:B------:R-:W-:-:S04]  /*59f0*/  UIADD3 UR4, UPT, UPT, UR23, 0x1, URZ ;  /* 0x0000000117047890 */ /* 0x000fc8000fffe0ff */
[----:B------:R-:W-:-:S04]  /*5a00*/  UISETP.NE.AND UP0, UPT, UR4, 0x3, UPT ;  /* 0x000000030400788c */ /* 0x000fc8000bf05270 */
[----:B------:R-:W-:Y:S02]  /*5a10*/  USEL UR4, UR4, URZ, UP0 ;  /* 0x000000ff04047287 */ /* 0x000fe40008000000 */
[----:B------:R-:W-:-:S04]  /*5a20*/  PLOP3.LUT P0, PT, PT, PT, UP0, 0x80, 0x8 ;  /* 0x000000000008781c */ /* 0x000fc80003f0f008 */
[----:B--2---:R-:W-:Y:S01]  /*5a30*/  SEL R3, RZ, 0x1, P0 ;  /* 0x00000001ff037807 */ /* 0x004fe20000000000 */
[----:B------:R-:W-:-:S03]  /*5a40*/  IMAD.U32 R0, RZ, RZ, UR4 ;  /* 0x00000004ff007e24 */ /* 0x000fc6000f8e00ff */
[----:B------:R-:W-:Y:S02]  /*5a50*/  LOP3.LUT R12, R12, R3, RZ, 0x3c, !PT ;  /* 0x000000030c0c7212 */ /* 0x000fe400078e3cff */
[C---:B------:R-:W-:Y:S01]  /*5a60*/  LEA R2, R0.reuse, UR5, 0x3 ;  /* 0x0000000500027c11 */ /* 0x040fe2000f8e18ff */
[----:B------:R-:W-:Y:S01]  /*5a70*/  VIADD R0, R0, 0x1 ;  /* 0x0000000100007836 */ /* 0x000fe20000000000 */
[----:B------:R-:W-:-:S04]  /*5a80*/  SHF.L.U32 R3, R12, 0x1f, RZ ;  /* 0x0000001f0c037819 */ /* 0x000fc800000006ff */
[----:B------:R-:W2:Y:S01]  /*5a90*/  SYNCS.PHASECHK.TRANS64.TRYWAIT P1, [R2+URZ], R3 ;  /* 0x00000003020075a7 */ /* 0x000ea200080211ff */
[----:B------:R-:W-:-:S04]  /*5aa0*/  ISETP.NE.AND P0, PT, R0, 0x3, PT ;  /* 0x000000030000780c */ /* 0x000fc80003f05270 */
[----:B------:R-:W-:Y:S02]  /*5ab0*/  SEL R5, RZ, 0x1, P0 ;  /* 0x00000001ff057807 */ /* 0x000fe40000000000 */
[----:B------:R-:W-:Y:S02]  /*5ac0*/  SEL R0, R0, RZ, P0 ;  /* 0x000000ff00007207 */ /* 0x000fe40000000000 */
[----:B------:R-:W-:Y:S01]  /*5ad0*/  LOP3.LUT R5, R12, R5, RZ, 0x3c, !PT ;  /* 0x000000050c057212 */ /* 0x000fe200078e3cff */
[----:B--2---:R-:W-:Y:S06]  /*5ae0*/  @!P1 BRA `(.L_x_74) ;  /* 0x0000003c00209947 */ /* 0x004fec0003800000 */
.L_x_151:
[----:B------:R-:W-:Y:S02]  /*5af0*/  LEA R0, R0, UR5, 0x3 ;  /* 0x0000000500007c11 */ /* 0x000fe4000f8e18ff */
[----:B------:R-:W-:-:S07]  /*5b00*/  SHF.L.U32 R5, R5, 0x1f, RZ ;  /* 0x0000001f05057819 */ /* 0x000fce00000006ff */
.L_x_75:
[----:B---3--:R3:W4:Y:S02]  /*5b10*/  SYNCS.PHASECHK.TRANS64.TRYWAIT P0, [R0+URZ], R5 ;  /* 0x00000005000075a7 */ /* 0x00872400080011ff */
[----:B----4-:R-:W-:Y:S05]  /*5b20*/  @!P0 NANOSLEEP.SYNCS 0x989680 ;  /* 0x009896800000895d */ /* 0x010fea0003900000 */
[----:B------:R-:W4:Y:S02]  /*5b30*/  @!P0 SYNCS.PHASECHK.TRANS64 P0, [R0+URZ], R5 ;  /* 0x00000005000085a7 */ /* 0x000f2400080010ff */
[----:B-1--4-:R-:W-:Y:S05]  /*5b40*/  @P0 EXIT ;  /* 0x000000000000094d */ /* 0x012fea0003800000 */
[----:B------:R-:W-:Y:S05]  /*5b50*/  BRA `(.L_x_75) ;  /* 0xfffffffc00ec7947 */ /* 0x000fea000383ffff */
.L_x_63:
[----:B------:R-:W-:-:S06]  /*5b60*/  UISETP.GE.AND UP0, UPT, UR15, 0x4, UPT ;  /* 0x000000040f00788c */ /* 0x000fcc000bf06270 */
[----:B------:R-:W-:-:S13]  /*5b70*/  PLOP3.LUT P0, PT, PT, PT, UP0, 0x80, 0x8 ;  /* 0x000000000008781c */ /* 0x000fda0003f0f008 */
[----:B-1----:R-:W-:Y:S05]  /*5b80*/  @!P0 EXIT ;  /* 0x000000000000894d */ /* 0x002fea0003800000 */
[----:B------:R-:W1:Y:S08]  /*5b90*/  S2UR UR4, SR_CgaCtaId ;  /* 0x00000000000479c3 */ /* 0x000e700000008800 */
[----:B------:R-:W-:Y:S01]  /*5ba0*/  BAR.SYNC.DEFER_BLOCKING 0x6, 0xa0 ;  /* 0x0182800000007b1d */ /* 0x000fe20000010000 */
[C---:B------:R-:W-:Y:S01]  /*5bb0*/  IMAD.SHL.U32 R0, R99.reuse, 0x20, RZ ;  /* 0x0000002063007824 */ /* 0x040fe200078e00ff */
[C---:B------:R-:W-:Y:S01]  /*5bc0*/  LOP3.LUT R100, R99.reuse, 0x2, RZ, 0xc0, !PT ;  /* 0x0000000263647812 */ /* 0x040fe200078ec0ff */
[C---:B------:R-:W-:Y:S01]  /*5bd0*/  IMAD.SHL.U32 R103, R99.reuse, 0x4, RZ ;  /* 0x0000000463677824 */ /* 0x040fe200078e00ff */
[C---:B------:R-:W-:Y:S01]  /*5be0*/  LOP3.LUT R93, R99.reuse, 0x60, RZ, 0xc0, !PT ;  /* 0x00000060635d7812 */ /* 0x040fe200078ec0ff */
[----:B------:R-:W-:Y:S01]  /*5bf0*/  IMAD.U32 R37, R99, 0x10000, RZ ;  /* 0x0001000063257824 */ /* 0x000fe200078e00ff */
[----:B------:R-:W-:-:S02]  /*5c00*/  UMOV UR51, 0x400 ;  /* 0x0000040000337882 */ /* 0x000fc40000000000 */
[----:B------:R-:W2:Y:S01]  /*5c10*/  LDC.64 R76, c[0x0][0x988] ;  /* 0x00026200ff4c7b82 */ /* 0x000ea20000000a00 */
[----:B------:R-:W3:Y:S01]  /*5c20*/  LDCU.64 UR6, c[0x0][0x988] ;  /* 0x00013100ff0677ac */ /* 0x000ee20008000a00 */
[----:B------:R-:W-:Y:S01]  /*5c30*/  LOP3.LUT R6, R0, 0xc0, RZ, 0xc0, !PT ;  /* 0x000000c000067812 */ /* 0x000fe200078ec0ff */
[----:B------:R-:W-:Y:S01]  /*5c40*/  HFMA2 R92, -RZ, RZ, 0, 5.9604644775390625e-08 ;  /* 0x00000001ff5c7431 */ /* 0x000fe200000001ff */
[----:B------:R-:W-:Y:S01]  /*5c50*/  LOP3.LUT R99, R99, 0x4, RZ, 0xc0, !PT ;  /* 0x0000000463637812 */ /* 0x000fe200078ec0ff */
[----:B------:R-:W-:Y:S01]  /*5c60*/  USHF.R.S32.HI UR53, URZ, 0x1f, UR5 ;  /* 0x0000001fff357899 */ /* 0x000fe20008011405 */
[----:B------:R-:W-:Y:S01]  /*5c70*/  LOP3.LUT R103, R6, 0x18, R103, 0xf8, !PT ;  /* 0x0000001806677812 */ /* 0x000fe200078ef867 */
[----:B------:R-:W-:Y:S01]  /*5c80*/  IMAD.MOV.U32 R36, RZ, RZ, RZ ;  /* 0x000000ffff247224 */ /* 0x000fe200078e00ff */
[----:B------:R-:W4:Y:S01]  /*5c90*/  LDC.64 R78, c[0x0][0x990] ;  /* 0x00026400ff4e7b82 */ /* 0x000f220000000a00 */
[----:B------:R-:W-:Y:S01]  /*5ca0*/  IADD3 R102, PT, PT, -R99, 0x2, RZ ;  /* 0x0000000263667810 */ /* 0x000fe20007ffe1ff */
[----:B------:R-:W-:Y:S01]  /*5cb0*/  ULEA.HI UR53, UR53, UR5, URZ, 0x6 ;  /* 0x0000000535357291 */ /* 0x000fe2000f8f30ff */
[----:B------:R-:W-:-:S02]  /*5cc0*/  LOP3.LUT R103, R103, 0xf20, R0, 0xf8, !PT ;  /* 0x00000f2067677812 */ /* 0x000fc400078ef800 */
[----:B------:R-:W-:Y:S01]  /*5cd0*/  CS2R R90, SRZ ;  /* 0x00000000005a7805 */ /* 0x000fe2000001ff00 */
[----:B------:R-:W-:Y:S01]  /*5ce0*/  IMAD.MOV.U32 R46, RZ, RZ, RZ ;  /* 0x000000ffff2e7224 */ /* 0x000fe200078e00ff */
[----:B------:R-:W-:Y:S01]  /*5cf0*/  LOP3.LUT R37, R37, 0x600000, RZ, 0xc0, !PT ;  /* 0x0060000025257812 */ /* 0x000fe200078ec0ff */
[----:B------:R-:W-:Y:S01]  /*5d00*/  IMAD.MOV R99, RZ, RZ, -R99 ;  /* 0x000000ffff637224 */ /* 0x000fe200078e0a63 */
[----:B-1----:R-:W-:Y:S01]  /*5d10*/  ULEA UR51, UR4, UR51, 0x18 ;  /* 0x0000003304337291 */ /* 0x002fe2000f8ec0ff */
[----:B------:R-:W-:Y:S01]  /*5d20*/  IADD3 R100, PT, PT, -R100, RZ, RZ ;  /* 0x000000ff64647210 */ /* 0x000fe20007ffe1ff */
[----:B------:R-:W-:Y:S01]  /*5d30*/  IMAD.SHL.U32 R102, R102, 0x10, RZ ;  /* 0x0000001066667824 */ /* 0x000fe200078e00ff */
[----:B------:R-:W1:Y:S01]  /*5d40*/  LDCU UR61, c[0x0][0x370] ;  /* 0x00006e00ff3d77ac */ /* 0x000e620008000800 */
[----:B---3--:R-:W-:Y:S02]  /*5d50*/  IMAD.U32 R97, RZ, RZ, UR6 ;  /* 0x00000006ff617e24 */ /* 0x008fe4000f8e00ff */
[----:B------:R-:W-:Y:S01]  /*5d60*/  IMAD.U32 R96, RZ, RZ, UR7 ;  /* 0x00000007ff607e24 */ /* 0x000fe2000f8e00ff */
[----:B------:R-:W-:-:S02]  /*5d70*/  UIADD3 UR4, UPT, UPT, UR51, 0x200, URZ ;  /* 0x0000020033047890 */ /* 0x000fc4000fffe0ff */
[----:B------:R-:W3:Y:S01]  /*5d80*/  LDS R2, [UR51+0x110] ;  /* 0x00011033ff027984 */ /* 0x000ee20008000800 */
[----:B------:R-:W1:Y:S03]  /*5d90*/  LDCU UR48, c[0x0][0xc0c] ;  /* 0x00018180ff3077ac */ /* 0x000e660008000800 */
[----:B------:R-:W-:Y:S01]  /*5da0*/  IMAD.U32 R0, RZ, RZ, UR4 ;  /* 0x00000004ff007e24 */ /* 0x000fe2000f8e00ff */
[----:B------:R-:W-:Y:S01]  /*5db0*/  LEA R103, R103, UR4, 0x1 ;  /* 0x0000000467677c11 */ /* 0x000fe2000f8e08ff */
[----:B------:R-:W1:Y:S01]  /*5dc0*/  LDCU UR38, c[0x0][0xc30] ;  /* 0x00018600ff2677ac */ /* 0x000e620008000800 */
[----:B------:R-:W1:Y:S01]  /*5dd0*/  LDCU.64 UR46, c[0x0][0xc28] ;  /* 0x00018500ff2e77ac */ /* 0x000e620008000a00 */
[----:B------:R-:W1:Y:S01]  /*5de0*/  LDCU.64 UR62, c[0x0][0x9b0] ;  /* 0x00013600ff3e77ac */ /* 0x000e620008000a00 */
[----:B------:R-:W1:Y:S01]  /*5df0*/  LDCU.128 UR56, c[0x0][0xc10] ;  /* 0x00018200ff3877ac */ /* 0x000e620008000c00 */
[----:B------:R-:W1:Y:S01]  /*5e00*/  LDCU UR60, c[0x0][0x374] ;  /* 0x00006e80ff3c77ac */ /* 0x000e620008000800 */
[----:B------:R-:W-:Y:S01]  /*5e10*/  USHF.R.S32.HI UR53, URZ, 0x6, UR53 ;  /* 0x00000006ff357899 */ /* 0x000fe20008011435 */
[----:B------:R-:W-:Y:S01]  /*5e20*/  UMOV UR54, URZ ;  /* 0x000000ff00367c82 */ /* 0x000fe20008000000 */
[----:B------:R-:W-:Y:S01]  /*5e30*/  UMOV UR55, URZ ;  /* 0x000000ff00377c82 */ /* 0x000fe20008000000 */
[C---:B---3--:R-:W-:Y:S01]  /*5e40*/  VIADD R3, R2.reuse, 0x40 ;  /* 0x0000004002037836 */ /* 0x048fe20000000000 */
[----:B------:R-:W-:-:S04]  /*5e50*/  LOP3.LUT R2, R2, 0xffff, RZ, 0xc0, !PT ;  /* 0x0000ffff02027812 */ /* 0x000fc800078ec0ff */
[----:B------:R-:W-:-:S05]  /*5e60*/  LOP3.LUT R3, R3, 0xffff, RZ, 0xc0, !PT ;  /* 0x0000ffff03037812 */ /* 0x000fca00078ec0ff */
[----:B-12-4-:R3:W-:Y:S02]  /*5e70*/  STL.64 [R1], R2 ;  /* 0x0000000201007387 */ /* 0x0167e40000100a00 */
.L_x_106:
[----:B---3--:R-:W-:Y:S04]  /*5e80*/  SHF.L.U32 R3, R90, 0x1f, RZ ;  /* 0x0000001f5a037819 */ /* 0x008fe800000006ff */
[----:B-1----:R-:W1:Y:S02]  /*5e90*/  SYNCS.PHASECHK.TRANS64.TRYWAIT P0, [UR51+0xc0], R3 ;  /* 0x0000c003ff0075a7 */ /* 0x002e640008001133 */
[----:B-1----:R-:W-:Y:S05]  /*5ea0*/  @!P0 BRA `(.L_x_76) ;  /* 0x0000003800448947 */ /* 0x002fea0003800000 */
.L_x_153:
[----:B------:R-:W2:Y:S01]  /*5eb0*/  LDS.128 R80, [UR51+0x100] ;  /* 0x00010033ff507984 */ /* 0x000ea20008000c00 */
[----:B------:R-:W-:Y:S02]  /*5ec0*/  UIADD3 UR4, UPT, UPT, UR51, 0xc8, URZ ;  /* 0x000000c833047890 */ /* 0x000fe4000fffe0ff */
[----:B------:R-:W-:Y:S02]  /*5ed0*/  UISETP.GE.AND UP1, UPT, UR39, 0x1, UPT ;  /* 0x000000012700788c */ /* 0x000fe4000bf26270 */
[----:B------:R-:W-:Y:S01]  /*5ee0*/  UPRMT UR4, URZ, 0x654, UR4 ;  /* 0x00000654ff047896 */ /* 0x000fe20008000004 */
[----:B------:R-:W-:Y:S01]  /*5ef0*/  @!PT LDS RZ, [RZ] ;  /* 0x00000000fffff984 */ /* 0x000fe20000000800 */
[----:B------:R-:W-:Y:S01]  /*5f00*/  @!PT LDS RZ, [RZ] ;  /* 0x00000000fffff984 */ /* 0x000fe20000000800 */
[----:B------:R-:W-:Y:S01]  /*5f10*/  @!PT LDS RZ, [RZ] ;  /* 0x00000000fffff984 */ /* 0x000fe20000000800 */
[----:B------:R-:W-:Y:S01]  /*5f20*/  @!PT LDS RZ, [RZ] ;  /* 0x00000000fffff984 */ /* 0x000fe20000000800 */
[----:B------:R3:W-:Y:S06]  /*5f30*/  MEMBAR.ALL.CTA ;  /* 0x0000000000007992 */ /* 0x0007ec0000008000 */
[----:B---3--:R-:W3:Y:S02]  /*5f40*/  FENCE.VIEW.ASYNC.S ;  /* 0x00000000000073c6 */ /* 0x008ee40000000000 */
[----:B---3--:R-:W-:Y:S01]  /*5f50*/  SYNCS.ARRIVE.TRANS64.RED.A1T0 RZ, [UR4], RZ ;  /* 0x000000ffffff79a7 */ /* 0x008fe20008100404 */
[----:B--2---:R-:W-:Y:S11]  /*5f60*/  LOP3.LUT P0, RZ, R82, 0x1, RZ, 0xc0, !PT ;  /* 0x0000000152ff7812 */ /* 0x004ff6000780c0ff */
[----:B------:R-:W-:Y:S02]  /*5f70*/  @!UPT UIADD3 URZ, UPT, UPT, URZ, URZ, URZ ;  /* 0x000000fffffff290 */ /* 0x000fe4000fffe0ff */
[----:B------:R-:W-:Y:S01]  /*5f80*/  VOTEU.ANY UP0, P0 ;  /* 0x0000000000ff7886 */ /* 0x000fe20000000100 */
[----:B------:R-:W-:Y:S11]  /*5f90*/  PLOP3.LUT P0, PT, PT, PT, UP0, 0x80, 0x8 ;  /* 0x000000000008781c */ /* 0x000ff60003f0f008 */
[----:B------:R-:W-:Y:S02]  /*5fa0*/  @!UPT UIADD3 URZ, UPT, UPT, URZ, URZ, URZ ;  /* 0x000000fffffff290 */ /* 0x000fe4000fffe0ff */
[----:B------:R-:W-:Y:S02]  /*5fb0*/  @P0 MOV R2, R80 ;  /* 0x0000005000020202 */ /* 0x000fe40000000f00 */
[----:B-1----:R-:W-:Y:S02]  /*5fc0*/  @P0 LOP3.LUT R0, R81, 0xffff, RZ, 0xc0, !PT ;  /* 0x0000ffff51000812 */ /* 0x002fe400078ec0ff */
[----:B------:R-:W-:Y:S02]  /*5fd0*/  @P0 R2UR UR6, R2 ;  /* 0x00000000020602ca */ /* 0x000fe400000e0000 */
[----:B------:R-:W-:Y:S01]  /*5fe0*/  @P0 R2UR UR5, R0 ;  /* 0x00000000000502ca */ /* 0x000fe200000e0000 */
[----:B------:R-:W-:Y:S05]  /*5ff0*/  IMAD.U32 R0, RZ, RZ, UR53 ;  /* 0x00000035ff007e24 */ /* 0x000fea000f8e00ff */
[----:B------:R-:W-:Y:S05]  /*6000*/  IABS R2, R0 ;  /* 0x0000000000027213 */ /* 0x000fea0000000000 */
[----:B------:R-:W-:Y:S02]  /*6010*/  @UP0 UMOV UR37, UR6 ;  /* 0x0000000600250c82 */ /* 0x000fe40008000000 */
[----:B------:R-:W-:Y:S01]  /*6020*/  @UP0 UMOV UR36, UR5 ;  /* 0x0000000500240c82 */ /* 0x000fe20008000000 */
[----:B------:R-:W-:Y:S05]  /*6030*/  BRA.U !UP1, `(.L_x_77) ;  /* 0x0000000109cc7547 */ /* 0x000fea000b800000 */
[----:B------:R-:W1:Y:S01]  /*6040*/  LDCU UR9, c[0x0][0xc20] ;  /* 0x00018400ff0977ac */ /* 0x000e620008000800 */
[----:B------:R-:W-:Y:S02]  /*6050*/  UIMAD.WIDE.U32 UR4, UR60, UR59, URZ ;  /* 0x0000003b3c0472a5 */ /* 0x000fe4000f8e00ff */
[----:B------:R-:W-:Y:S02]  /*6060*/  UIMAD.WIDE.U32 UR6, UR61, UR56, URZ ;  /* 0x000000383d0672a5 */ /* 0x000fe4000f8e00ff */
[----:B------:R-:W-:Y:S02]  /*6070*/  UIMAD.WIDE.U32 UR10, UR36, UR59, URZ ;  /* 0x0000003b240a72a5 */ /* 0x000fe4000f8e00ff */
[----:B------:R-:W-:Y:S02]  /*6080*/  UISETP.NE.AND UP0, UPT, UR58, 0x1, UPT ;  /* 0x000000013a00788c */ /* 0x000fe4000bf05270 */
[----:B------:R-:W-:Y:S02]  /*6090*/  UISETP.NE.AND UP1, UPT, UR48, 0x1, UPT ;  /* 0x000000013000788c */ /* 0x000fe4000bf25270 */
[----:B------:R-:W-:Y:S02]  /*60a0*/  UISETP.NE.AND UP2, UPT, UR39, 0x1, UPT ;  /* 0x000000012700788c */ /* 0x000fe4000bf45270 */
[----:B------:R-:W-:Y:S01]  /*60b0*/  UIMAD.WIDE.U32 UR12, UR37, UR56, URZ ;  /* 0x00000038250c72a5 */ /* 0x000fe2000f8e00ff */
[----:B------:R-:W-:Y:S01]  /*60c0*/  UMOV UR4, UR5 ;  /* 0x0000000500047c82 */ /* 0x000fe20008000000 */
[----:B------:R-:W-:Y:S01]  /*60d0*/  UMOV UR6, UR11 ;  /* 0x0000000b00067c82 */ /* 0x000fe20008000000 */
[----:B-1----:R-:W-:Y:S03]  /*60e0*/  USHF.R.U32.HI UR8, URZ, UR9, UR4 ;  /* 0x00000009ff087299 */ /* 0x002fe60008011604 */
[----:B------:R-:W-:Y:S02]  /*60f0*/  UMOV UR4, UR7 ;  /* 0x0000000700047c82 */ /* 0x000fe40008000000 */
[----:B------:R-:W-:Y:S02]  /*6100*/  USHF.R.U32.HI UR5, URZ, UR57, UR4 ;  /* 0x00000039ff057299 */ /* 0x000fe40008011604 */
[----:B------:R-:W-:Y:S02]  /*6110*/  USEL UR4, UR60, UR8, !UP0 ;  /* 0x000000083c047287 */ /* 0x000fe4000c000000 */
[----:B------:R-:W-:Y:S02]  /*6120*/  USHF.R.U32.HI UR8, URZ, UR9, UR6 ;  /* 0x00000009ff087299 */ /* 0x000fe40008011606 */
[----:B------:R-:W-:Y:S02]  /*6130*/  UIMAD.WIDE.U32 UR6, UR4, UR46, URZ ;  /* 0x0000002e040672a5 */ /* 0x000fe4000f8e00ff */
[----:B------:R-:W-:Y:S02]  /*6140*/  USEL UR9, UR61, UR5, !UP1 ;  /* 0x000000053d097287 */ /* 0x000fe4000c800000 */
[----:B------:R-:W-:Y:S02]  /*6150*/  USEL UR8, UR36, UR8, !UP0 ;  /* 0x0000000824087287 */ /* 0x000fe4000c000000 */
[----:B------:R-:W-:Y:S01]  /*6160*/  UIMAD.WIDE.U32 UR10, UR9, UR46, URZ ;  /* 0x0000002e090a72a5 */ /* 0x000fe2000f8e00ff */
[----:B------:R-:W-:Y:S01]  /*6170*/  UMOV UR6, UR7 ;  /* 0x0000000700067c82 */ /* 0x000fe20008000000 */
[----:B------:R-:W-:Y:S01]  /*6180*/  UMOV UR5, UR13 ;  /* 0x0000000d00057c82 */ /* 0x000fe20008000000 */
[----:B------:R-:W-:Y:S02]  /*6190*/  @UP2 USHF.R.U32.HI UR4, URZ, UR47, UR6 ;  /* 0x0000002fff042299 */ /* 0x000fe40008011606 */
[----:B------:R-:W-:Y:S02]  /*61a0*/  USHF.R.U32.HI UR5, URZ, UR57, UR5 ;  /* 0x00000039ff057299 */ /* 0x000fe40008011605 */
[----:B------:R-:W-:Y:S02]  /*61b0*/  UIMAD UR4, UR39, UR4, URZ ;  /* 0x00000004270472a4 */ /* 0x000fe4000f8e02ff */
[----:B------:R-:W-:Y:S02]  /*61c0*/  USEL UR5, UR37, UR5, !UP1 ;  /* 0x0000000525057287 */ /* 0x000fe4000c800000 */
[----:B------:R-:W-:Y:S01]  /*61d0*/  UISETP.GE.AND UP0, UPT, UR8, UR4, UPT ;  /* 0x000000040800728c */ /* 0x000fe2000bf06270 */
[----:B------:R-:W-:Y:S01]  /*61e0*/  UMOV UR6, UR11 ;  /* 0x0000000b00067c82 */ /* 0x000fe20008000000 */
[----:B------:R-:W-:Y:S02]  /*61f0*/  UIMAD.WIDE.U32 UR10, UR8, UR46, URZ ;  /* 0x0000002e080a72a5 */ /* 0x000fe4000f8e00ff */
[----:B------:R-:W-:Y:S04]  /*6200*/  @UP2 USHF.R.U32.HI UR9, URZ, UR47, UR6 ;  /* 0x0000002fff092299 */ /* 0x000fe80008011606 */
[----:B------:R-:W-:Y:S01]  /*6210*/  UIMAD UR6, UR39, UR9, URZ ;  /* 0x00000009270672a4 */ /* 0x000fe2000f8e02ff */
[----:B------:R-:W-:Y:S03]  /*6220*/  UMOV UR4, UR11 ;  /* 0x0000000b00047c82 */ /* 0x000fe60008000000 */
[----:B------:R-:W-:Y:S02]  /*6230*/  UISETP.GE.OR UP0, UPT, UR5, UR6, UP0 ;  /* 0x000000060500728c */ /* 0x000fe40008706670 */
[----:B------:R-:W-:Y:S02]  /*6240*/  USHF.R.U32.HI UR4, URZ, UR47, UR4 ;  /* 0x0000002fff047299 */ /* 0x000fe40008011604 */
[----:B------:R-:W-:Y:S02]  /*6250*/  UIMAD.WIDE.U32 UR6, UR5, UR46, URZ ;  /* 0x0000002e050672a5 */ /* 0x000fe4000f8e00ff */
[----:B------:R-:W-:Y:S02]  /*6260*/  USEL UR11, UR8, UR4, !UP2 ;  /* 0x00000004080b7287 */ /* 0x000fe4000d000000 */
[----:B------:R-:W-:Y:S02]  /*6270*/  UIADD3 UR6, UPT, UPT, -UR5, URZ, URZ ;  /* 0x000000ff05067290 */ /* 0x000fe4000fffe1ff */
[----:B------:R-:W-:Y:S02]  /*6280*/  UIADD3 UR10, UPT, UPT, -UR11, URZ, URZ ;  /* 0x000000ff0b0a7290 */ /* 0x000fe4000fffe1ff */
[----:B------:R-:W-:Y:S02]  /*6290*/  UIMAD UR6, UR48, UR6, UR37 ;  /* 0x00000006300672a4 */ /* 0x000fe4000f8e0225 */
[----:B------:R-:W-:Y:S01]  /*62a0*/  UIMAD UR10, UR39, UR10, UR8 ;  /* 0x0000000a270a72a4 */ /* 0x000fe2000f8e0208 */
[----:B------:R-:W-:Y:S01]  /*62b0*/  @!UP0 UMOV UR4, UR7 ;  /* 0x0000000700048c82 */ /* 0x000fe20008000000 */
[----:B------:R-:W-:Y:S02]  /*62c0*/  UIADD3 UR7, UPT, UPT, -UR8, URZ, URZ ;  /* 0x000000ff08077290 */ /* 0x000fe4000fffe1ff */
[----:B------:R-:W-:Y:S04]  /*62d0*/  @!UP0 USHF.R.U32.HI UR4, URZ, UR47, UR4 ;  /* 0x0000002fff048299 */ /* 0x000fe80008011604 */
[----:B------:R-:W-:Y:S04]  /*62e0*/  @!UP0 USEL UR4, UR5, UR4, !UP2 ;  /* 0x0000000405048287 */ /* 0x000fe8000d000000 */
[----:B------:R-:W-:Y:S02]  /*62f0*/  @!UP0 UIMAD UR9, UR9, UR10, UR4 ;  /* 0x0000000a090982a4 */ /* 0x000fe4000f8e0204 */
[----:B------:R-:W-:Y:S02]  /*6300*/  @!UP0 UIADD3 UR10, UPT, UPT, UR11, -UR4, URZ ;  /* 0x800000040b0a8290 */ /* 0x000fe4000fffe0ff */
[----:B------:R-:W-:Y:S02]  /*6310*/  UIMAD UR4, UR58, UR7, UR36 ;  /* 0x000000073a0472a4 */ /* 0x000fe4000f8e0224 */
[----:B------:R-:W-:Y:S03]  /*6320*/  @!UP0 UIMAD UR8, UR10, UR39, UR5 ;  /* 0x000000270a0882a4 */ /* 0x000fe6000f8e0205 */
[----:B------:R-:W-:Y:S02]  /*6330*/  @!UP0 UMOV UR5, UR9 ;  /* 0x0000000900058c82 */ /* 0x000fe40008000000 */
[----:B------:R-:W-:Y:S02]  /*6340*/  UIMAD UR37, UR5, UR48, UR6 ;  /* 0x00000030052572a4 */ /* 0x000fe4000f8e0206 */
[----:B------:R-:W-:Y:S11]  /*6350*/  UIMAD UR36, UR8, UR58, UR4 ;  /* 0x0000003a082472a4 */ /* 0x000ff6000f8e0204 */
[----:B------:R-:W-:Y:S01]  /*6360*/  @!UPT UIADD3 URZ, UPT, UPT, URZ, URZ, URZ ;  /* 0x000000fffffff290 */ /* 0x000fe2000fffe0ff */
.L_x_77:
[----:B------:R-:W1:Y:S01]  /*6370*/  LDCU UR17, c[0x0][0x388] ;  /* 0x00007100ff1177ac */ /* 0x000e620008000800 */
[----:B------:R-:W-:Y:S01]  /*6380*/  R2UR UR6, R2 ;  /* 0x00000000020672ca */ /* 0x000fe200000e0000 */
[----:B------:R-:W-:Y:S01]  /*6390*/  IMAD R2, R36, 0x4, R1 ;  /* 0x0000000424027824 */ /* 0x000fe200078e0201 */
[----:B------:R-:W-:Y:S01]  /*63a0*/  IABS R0, R0 ;  /* 0x0000000000007213 */ /* 0x000fe20000000000 */
[----:B------:R-:W2:Y:S01]  /*63b0*/  LDCU UR16, c[0x0][0x38c] ;  /* 0x00007180ff1077ac */ /* 0x000ea20008000800 */
[----:B------:R-:W-:Y:S01]  /*63c0*/  @P0 SHF.R.U32.HI R101, RZ, 0x10, R81 ;  /* 0x00000010ff650819 */ /* 0x000fe20000011651 */
[----:B------:R-:W-:Y:S02]  /*63d0*/  UIADD3 UR11, UPT, UPT, UR51, 0x200, URZ ;  /* 0x00000200330b7890 */ /* 0x000fe4000fffe0ff */
[----:B------:R-:W5:Y:S01]  /*63e0*/  LDL R2, [R2] ;  /* 0x0000000002027983 */ /* 0x000f620000100800 */
[----:B------:R-:W-:Y:S01]  /*63f0*/  USHF.L.U32 UR42, UR28, 0x7, URZ ;  /* 0x000000071c2a7899 */ /* 0x000fe200080006ff */
[----:B------:R-:W-:Y:S04]  /*6400*/  IMAD.MOV R0, RZ, RZ, -R0 ;  /* 0x000000ffff007224 */ /* 0x000fe800078e0a00 */
[----:B------:R-:W3:Y:S10]  /*6410*/  I2F.RP R6, UR6 ;  /* 0x0000000600067d06 */ /* 0x000ef40008209400 */
[----:B---3--:R-:W3:Y:S01]  /*6420*/  MUFU.RCP R3, R6 ;  /* 0x0000000600037308 */ /* 0x008ee20000001000 */
[----:B-1----:R-:W-:Y:S02]  /*6430*/  IMAD.U32 R4, RZ, RZ, UR17 ;  /* 0x00000011ff047e24 */ /* 0x002fe4000f8e00ff */
[----:B---3--:R-:W-:Y:S07]  /*6440*/  VIADD R5, R3, 0xffffffe ;  /* 0x0ffffffe03057836 */ /* 0x008fee0000000000 */
[----:B------:R-:W1:Y:S02]  /*6450*/  F2I.FTZ.U32.TRUNC.NTZ R3, R5 ;  /* 0x0000000500037305 */ /* 0x000e64000021f000 */
[----:B-1----:R-:W-:Y:S02]  /*6460*/  R2UR UR5, R3 ;  /* 0x00000000030572ca */ /* 0x002fe400000e0000 */
[----:B------:R-:W-:Y:S01]  /*6470*/  IABS R3, R4 ;  /* 0x0000000400037213 */ /* 0x000fe20000000000 */
[----:B------:R-:W-:Y:S03]  /*6480*/  IMAD.U32 R4, RZ, RZ, UR22 ;  /* 0x00000016ff047e24 */ /* 0x000fe6000f8e00ff */
[----:B------:R-:W-:Y:S02]  /*6490*/  R2UR UR7, R3 ;  /* 0x00000000030772ca */ /* 0x000fe400000e0000 */
[----:B------:R-:W-:Y:S04]  /*64a0*/  IABS R4, R4 ;  /* 0x0000000400047213 */ /* 0x000fe80000000000 */
[----:B------:R-:W-:Y:S01]  /*64b0*/  R2UR UR9, R4 ;  /* 0x00000000040972ca */ /* 0x000fe200000e0000 */
[----:B------:R-:W-:Y:S04]  /*64c0*/  UIADD3 UR4, UPT, UPT, URZ, -UR5, URZ ;  /* 0x80000005ff047290 */ /* 0x000fe8000fffe0ff */
[----:B------:R-:W-:Y:S02]  /*64d0*/  UIMAD UR8, UR4, UR6, URZ ;  /* 0x00000006040872a4 */ /* 0x000fe4000f8e02ff */
[----:B------:R-:W1:Y:S01]  /*64e0*/  I2F.RP R3, UR7 ;  /* 0x0000000700037d06 */ /* 0x000e620008209400 */
[----:B------:R-:W-:Y:S02]  /*64f0*/  UMOV UR4, URZ ;  /* 0x000000ff00047c82 */ /* 0x000fe40008000000 */
[----:B------:R-:W-:Y:S02]  /*6500*/  UIMAD.WIDE.U32 UR4, UR5, UR8, UR4 ;  /* 0x00000008050472a5 */ /* 0x000fe4000f8e0004 */
[----:B------:R-:W-:Y:S05]  /*6510*/  R2UR UR8, R0 ;  /* 0x00000000000872ca */ /* 0x000fea00000e0000 */
[----:B------:R-:W-:Y:S02]  /*6520*/  UMOV UR4, UR5 ;  /* 0x0000000500047c82 */ /* 0x000fe40008000000 */
[----:B------:R-:W-:Y:S01]  /*6530*/  UIMAD.WIDE.U32 UR4, UR4, UR9, URZ ;  /* 0x00000009040472a5 */ /* 0x000fe2000f8e00ff */
[----:B-1----:R-:W1:Y:S06]  /*6540*/  MUFU.RCP R3, R3 ;  /* 0x0000000300037308 */ /* 0x002e6c0000001000 */
[----:B------:R-:W-:Y:S02]  /*6550*/  UMOV UR43, UR5 ;  /* 0x00000005002b7c82 */ /* 0x000fe40008000000 */
[----:B------:R-:W-:Y:S04]  /*6560*/  UIMAD UR4, UR43, UR8, UR9 ;  /* 0x000000082b0472a4 */ /* 0x000fe8000f8e0209 */
[----:B------:R-:W-:Y:S01]  /*6570*/  UISETP.GT.U32.AND UP0, UPT, UR6, UR4, UPT ;  /* 0x000000040600728c */ /* 0x000fe2000bf04070 */
[----:B-1----:R-:W-:Y:S10]  /*6580*/  IADD3 R4, PT, PT, R3, 0xffffffe, RZ ;  /* 0x0ffffffe03047810 */ /* 0x002ff40007ffe0ff */
[----:B------:R-:W-:Y:S01]  /*6590*/  @!UP0 UIADD3 UR4, UPT, UPT, UR4, -UR6, URZ ;  /* 0x8000000604048290 */ /* 0x000fe2000fffe0ff */
[----:B------:R-:W1:Y:S01]  /*65a0*/  F2I.FTZ.U32.TRUNC.NTZ R0, R4 ;  /* 0x0000000400007305 */ /* 0x000e62000021f000 */
[----:B------:R-:W-:Y:S02]  /*65b0*/  @!UP0 UIADD3 UR43, UPT, UPT, UR43, 0x1, URZ ;  /* 0x000000012b2b8890 */ /* 0x000fe4000fffe0ff */
[----:B------:R-:W-:Y:S02]  /*65c0*/  UISETP.GE.U32.AND UP2, UPT, UR4, UR6, UPT ;  /* 0x000000060400728c */ /* 0x000fe4000bf46070 */
[----:B------:R-:W-:Y:S02]  /*65d0*/  ULOP3.LUT UR4, UR22, UR53, URZ, 0x3c, !UPT ;  /* 0x0000003516047292 */ /* 0x000fe4000f8e3cff */
[----:B------:R-:W-:Y:S02]  /*65e0*/  UISETP.NE.AND UP0, UPT, UR53, URZ, UPT ;  /* 0x000000ff3500728c */ /* 0x000fe4000bf05270 */
[----:B------:R-:W-:Y:S05]  /*65f0*/  UISETP.GE.AND UP1, UPT, UR4, URZ, UPT ;  /* 0x000000ff0400728c */ /* 0x000fea000bf26270 */
[----:B------:R-:W-:Y:S01]  /*6600*/  @UP2 UIADD3 UR43, UPT, UPT, UR43, 0x1, URZ ;  /* 0x000000012b2b2890 */ /* 0x000fe2000fffe0ff */
[----:B-1----:R-:W-:Y:S05]  /*6610*/  R2UR UR5, R0 ;  /* 0x00000000000572ca */ /* 0x002fea00000e0000 */
[----:B------:R-:W-:Y:S02]  /*6620*/  @!UP1 UIADD3 UR43, UPT, UPT, -UR43, URZ, URZ ;  /* 0x000000ff2b2b9290 */ /* 0x000fe4000fffe1ff */
[----:B------:R-:W-:Y:S06]  /*6630*/  @!UP0 ULOP3.LUT UR43, URZ, UR53, URZ, 0x33, !UPT ;  /* 0x00000035ff2b8292 */ /* 0x000fec000f8e33ff */
[----:B------:R-:W-:Y:S01]  /*6640*/  UIADD3 UR4, UPT, UPT, URZ, -UR5, URZ ;  /* 0x80000005ff047290 */ /* 0x000fe2000fffe0ff */
[----:B------:R-:W-:Y:S03]  /*6650*/  IMAD.U32 R0, RZ, RZ, UR43 ;  /* 0x0000002bff007e24 */ /* 0x000fe6000f8e00ff */
[----:B------:R-:W-:Y:S02]  /*6660*/  UIMAD UR6, UR4, UR7, URZ ;  /* 0x00000007040672a4 */ /* 0x000fe4000f8e02ff */
[----:B------:R-:W-:Y:S01]  /*6670*/  IABS R0, R0 ;  /* 0x0000000000007213 */ /* 0x000fe20000000000 */
[----:B------:R-:W-:Y:S02]  /*6680*/  UMOV UR4, URZ ;  /* 0x000000ff00047c82 */ /* 0x000fe40008000000 */
[----:B------:R-:W-:Y:S01]  /*6690*/  UIMAD.WIDE.U32 UR4, UR5, UR6, UR4 ;  /* 0x00000006050472a5 */ /* 0x000fe2000f8e0004 */
[----:B------:R-:W-:Y:S01]  /*66a0*/  R2UR UR8, R0 ;  /* 0x00000000000872ca */ /* 0x000fe200000e0000 */
[----:B--2---:R-:W-:Y:S05]  /*66b0*/  IMAD.U32 R0, RZ, RZ, UR16 ;  /* 0x00000010ff007e24 */ /* 0x004fea000f8e00ff */
[----:B------:R-:W-:Y:S01]  /*66c0*/  UMOV UR4, UR5 ;  /* 0x0000000500047c82 */ /* 0x000fe20008000000 */
[----:B------:R-:W-:Y:S04]  /*66d0*/  IABS R5, R0 ;  /* 0x0000000000057213 */ /* 0x000fe80000000000 */
[----:B------:R-:W1:Y:S02]  /*66e0*/  I2F.RP R0, R5 ;  /* 0x0000000500007306 */ /* 0x000e640000209400 */
[----:B------:R-:W-:Y:S07]  /*66f0*/  UIMAD.WIDE.U32 UR4, UR4, UR8, URZ ;  /* 0x00000008040472a5 */ /* 0x000fee000f8e00ff */
[----:B------:R-:W-:Y:S02]  /*6700*/  UMOV UR44, UR5 ;  /* 0x00000005002c7c82 */ /* 0x000fe40008000000 */
[----:B------:R-:W-:Y:S04]  /*6710*/  UIADD3 UR4, UPT, UPT, -UR44, URZ, URZ ;  /* 0x000000ff2c047290 */ /* 0x000fe8000fffe1ff */
[----:B------:R-:W-:Y:S01]  /*6720*/  UIMAD UR4, UR7, UR4, UR8 ;  /* 0x00000004070472a4 */ /* 0x000fe2000f8e0208 */
[----:B-1----:R-:W1:Y:S03]  /*6730*/  MUFU.RCP R0, R0 ;  /* 0x0000000000007308 */ /* 0x002e660000001000 */
[----:B------:R-:W-:Y:S11]  /*6740*/  UISETP.GT.U32.AND UP0, UPT, UR7, UR4, UPT ;  /* 0x000000040700728c */ /* 0x000ff6000bf04070 */
[----:B------:R-:W-:Y:S02]  /*6750*/  @!UP0 UIADD3 UR4, UPT, UPT, UR4, -UR7, URZ ;  /* 0x8000000704048290 */ /* 0x000fe4000fffe0ff */
[----:B------:R-:W-:Y:S01]  /*6760*/  @!UP0 UIADD3 UR44, UPT, UPT, UR44, 0x1, URZ ;  /* 0x000000012c2c8890 */ /* 0x000fe2000fffe0ff */
[----:B-1----:R-:W-:Y:S01]  /*6770*/  VIADD R6, R0, 0xffffffe ;  /* 0x0ffffffe00067836 */ /* 0x002fe20000000000 */
[----:B------:R-:W-:Y:S02]  /*6780*/  UISETP.GE.U32.AND UP1, UPT, UR4, UR7, UPT ;  /* 0x000000070400728c */ /* 0x000fe4000bf26070 */
[----:B------:R-:W-:Y:S01]  /*6790*/  ULOP3.LUT UR4, UR43, UR17, URZ, 0x3c, !UPT ;  /* 0x000000112b047292 */ /* 0x000fe2000f8e3cff */
[----:B------:R-:W1:Y:S03]  /*67a0*/  F2I.FTZ.U32.TRUNC.NTZ R7, R6 ;  /* 0x0000000600077305 */ /* 0x000e66000021f000 */
[----:B------:R-:W-:Y:S05]  /*67b0*/  UISETP.GE.AND UP0, UPT, UR4, URZ, UPT ;  /* 0x000000ff0400728c */ /* 0x000fea000bf06270 */
[----:B------:R-:W-:Y:S02]  /*67c0*/  @UP1 UIADD3 UR44, UPT, UPT, UR44, 0x1, URZ ;  /* 0x000000012c2c1890 */ /* 0x000fe4000fffe0ff */
[----:B------:R-:W-:Y:S04]  /*67d0*/  UISETP.NE.AND UP1, UPT, UR17, URZ, UPT ;  /* 0x000000ff1100728c */ /* 0x000fe8000bf25270 */
[----:B------:R-:W-:Y:S01]  /*67e0*/  @!UP0 UIADD3 UR44, UPT, UPT, -UR44, URZ, URZ ;  /* 0x000000ff2c2c8290 */ /* 0x000fe2000fffe1ff */
[----:B-1----:R-:W-:Y:S01]  /*67f0*/  IADD3 R4, PT, PT, RZ, -R7, RZ ;  /* 0x80000007ff047210 */ /* 0x002fe20007ffe0ff */
[----:B------:R-:W-:Y:S04]  /*6800*/  IMAD.MOV.U32 R6, RZ, RZ, RZ ;  /* 0x000000ffff067224 */ /* 0x000fe800078e00ff */
[----:B------:R-:W-:Y:S01]  /*6810*/  IMAD R3, R4, R5, RZ ;  /* 0x0000000504037224 */ /* 0x000fe200078e02ff */
[----:B------:R-:W-:Y:S02]  /*6820*/  @!UP1 ULOP3.LUT UR44, URZ, UR17, URZ, 0x33, !UPT ;  /* 0x00000011ff2c9292 */ /* 0x000fe4000f8e33ff */
[----:B------:R-:W-:Y:S01]  /*6830*/  UISETP.NE.AND UP1, UPT, UR38, 0x1, UPT ;  /* 0x000000012600788c */ /* 0x000fe2000bf25270 */
[----:B------:R-:W-:Y:S04]  /*6840*/  IMAD.HI.U32 R7, R7, R3, R6 ;  /* 0x0000000307077227 */ /* 0x000fe800078e0006 */
[----:B------:R-:W-:Y:S05]  /*6850*/  IMAD.U32 R0, RZ, RZ, UR44 ;  /* 0x0000002cff007e24 */ /* 0x000fea000f8e00ff */
[----:B------:R-:W-:Y:S01]  /*6860*/  IABS R0, R0 ;  /* 0x0000000000007213 */ /* 0x000fe20000000000 */
[----:B------:R-:W1:Y:S04]  /*6870*/  @!UP1 LDCU.128 UR12, c[0x0][0xc10] ;  /* 0x00018200ff0c97ac */ /* 0x000e680008000c00 */
[----:B------:R-:W-:Y:S01]  /*6880*/  IMAD.HI.U32 R7, R7, R0, RZ ;  /* 0x0000000007077227 */ /* 0x000fe200078e00ff */
[----:B------:R-:W2:Y:S03]  /*6890*/  @!UP1 LDCU UR10, c[0x0][0xc20] ;  /* 0x00018400ff0a97ac */ /* 0x000ea60008000800 */
[----:B------:R-:W-:Y:S01]  /*68a0*/  IMAD.MOV R3, RZ, RZ, -R7 ;  /* 0x000000ffff037224 */ /* 0x000fe200078e0a07 */
[----:B------:R-:W3:Y:S03]  /*68b0*/  @!UP1 LDCU UR5, c[0x0][0xc0c] ;  /* 0x00018180ff0597ac */ /* 0x000ee60008000800 */
[C---:B------:R-:W-:Y:S01]  /*68c0*/  IMAD R0, R5.reuse, R3, R0 ;  /* 0x0000000305007224 */ /* 0x040fe200078e0200 */
[----:B-1----:R-:W-:Y:S04]  /*68d0*/  UIMAD.WIDE.U32 UR6, UR36, UR15, URZ ;  /* 0x0000000f240672a5 */ /* 0x002fe8000f8e00ff */
[----:B------:R-:W-:Y:S01]  /*68e0*/  ISETP.GT.U32.AND P1, PT, R5, R0, PT ;  /* 0x000000000500720c */ /* 0x000fe20003f24070 */
[----:B------:R-:W-:Y:S02]  /*68f0*/  UIMAD.WIDE.U32 UR8, UR37, UR12, URZ ;  /* 0x0000000c250872a5 */ /* 0x000fe4000f8e00ff */
[----:B------:R-:W-:Y:S02]  /*6900*/  @!UP1 UISETP.NE.AND UP0, UPT, UR14, 0x1, UPT ;  /* 0x000000010e00988c */ /* 0x000fe4000bf05270 */
[----:B------:R-:W-:Y:S01]  /*6910*/  ULOP3.LUT UR8, UR44, UR16, URZ, 0x3c, !UPT ;  /* 0x000000102c087292 */ /* 0x000fe2000f8e3cff */
[----:B------:R-:W-:Y:S02]  /*6920*/  @!UP1 UMOV UR6, UR7 ;  /* 0x0000000700069c82 */ /* 0x000fe40008000000 */
[----:B------:R-:W-:Y:S01]  /*6930*/  @!UP1 UMOV UR4, UR9 ;  /* 0x0000000900049c82 */ /* 0x000fe20008000000 */
[----:B--2---:R-:W-:Y:S02]  /*6940*/  @!UP1 USHF.R.U32.HI UR6, URZ, UR10, UR6 ;  /* 0x0000000aff069299 */ /* 0x004fe40008011606 */
[----:B---3--:R-:W-:Y:S02]  /*6950*/  @!UP1 UISETP.NE.AND UP2, UPT, UR5, 0x1, UPT ;  /* 0x000000010500988c */ /* 0x008fe4000bf45270 */
[----:B------:R-:W-:Y:S01]  /*6960*/  @!UP1 USEL UR6, UR36, UR6, !UP0 ;  /* 0x0000000624069287 */ /* 0x000fe2000c000000 */
[-C--:B------:R-:W-:Y:S01]  /*6970*/  @!P1 IADD3 R0, PT, PT, R0, -R5.reuse, RZ ;  /* 0x8000000500009210 */ /* 0x080fe20007ffe0ff */
[----:B------:R-:W-:Y:S01]  /*6980*/  UISETP.GE.AND UP0, UPT, UR8, URZ, UPT ;  /* 0x000000ff0800728c */ /* 0x000fe2000bf06270 */
[----:B------:R-:W-:Y:S01]  /*6990*/  @!P1 VIADD R7, R7, 0x1 ;  /* 0x0000000107079836 */ /* 0x000fe20000000000 */
[----:B------:R-:W-:Y:S01]  /*69a0*/  @!UP1 USHF.R.U32.HI UR4, URZ, UR13, UR4 ;  /* 0x0000000dff049299 */ /* 0x000fe20008011604 */
[----:B------:R-:W-:Y:S03]  /*69b0*/  ISETP.GE.U32.AND P2, PT, R0, R5, PT ;  /* 0x000000050000720c */ /* 0x000fe60003f46070 */
[----:B------:R-:W-:Y:S02]  /*69c0*/  @!UP1 USEL UR7, UR37, UR4, !UP2 ;  /* 0x0000000425079287 */ /* 0x000fe4000d000000 */
[----:B------:R-:W-:Y:S02]  /*69d0*/  UISETP.NE.AND UP2, UPT, UR16, URZ, UPT ;  /* 0x000000ff1000728c */ /* 0x000fe4000bf45270 */
[----:B------:R-:W-:Y:S02]  /*69e0*/  @!UP1 UIADD3 UR4, UPT, UPT, -UR7, UR6, URZ ;  /* 0x0000000607049290 */ /* 0x000fe4000fffe1ff */
[----:B------:R-:W-:Y:S02]  /*69f0*/  @!UP1 UIADD3 UR6, UPT, UPT, UR7, -UR6, URZ ;  /* 0x8000000607069290 */ /* 0x000fe4000fffe0ff */
[----:B------:R-:W-:Y:S02]  /*6a00*/  @!UP1 UIMAD UR37, UR4, UR5, UR37 ;  /* 0x00000005042592a4 */ /* 0x000fe4000f8e0225 */
[----:B------:R-:W-:Y:S01]  /*6a10*/  UIADD3 UR4, UPT, UPT, -UR43, URZ, URZ ;  /* 0x000000ff2b047290 */ /* 0x000fe2000fffe1ff */
[----:B------:R-:W-:Y:S01]  /*6a20*/  @P2 VIADD R7, R7, 0x1 ;  /* 0x0000000107072836 */ /* 0x000fe20000000000 */
[----:B------:R-:W-:Y:S02]  /*6a30*/  @!UP1 UIMAD UR36, UR6, UR14, UR36 ;  /* 0x0000000e062492a4 */ /* 0x000fe4000f8e0224 */
[----:B------:R-:W-:Y:S02]  /*6a40*/  UIMAD UR5, UR53, UR4, UR22 ;  /* 0x00000004350572a4 */ /* 0x000fe4000f8e0216 */
[----:B------:R-:W-:Y:S01]  /*6a50*/  UIADD3 UR4, UPT, UPT, -UR44, URZ, URZ ;  /* 0x000000ff2c047290 */ /* 0x000fe2000fffe1ff */
[----:B------:R-:W-:Y:S01]  /*6a60*/  R2UR UR45, R7 ;  /* 0x00000000072d72ca */ /* 0x000fe200000e0000 */
[----:B------:R-:W-:Y:S02]  /*6a70*/  USHF.L.U32 UR52, UR5, 0x6, URZ ;  /* 0x0000000605347899 */ /* 0x000fe400080006ff */
[----:B------:R-:W-:Y:S10]  /*6a80*/  UIMAD UR43, UR17, UR4, UR43 ;  /* 0x00000004112b72a4 */ /* 0x000ff4000f8e022b */
[----:B------:R-:W-:Y:S02]  /*6a90*/  @!UP0 UIADD3 UR45, UPT, UPT, -UR45, URZ, URZ ;  /* 0x000000ff2d2d8290 */ /* 0x000fe4000fffe1ff */
[----:B------:R-:W-:Y:S02]  /*6aa0*/  ULOP3.LUT UP0, URZ, UR11, 0x1b0, URZ, 0xc0, !UPT ;  /* 0x000001b00bff7892 */ /* 0x000fe4000f80c0ff */
[----:B------:R-:W-:Y:S04]  /*6ab0*/  @!UP2 ULOP3.LUT UR45, URZ, UR16, URZ, 0x33, !UPT ;  /* 0x00000010ff2da292 */ /* 0x000fe8000f8e33ff */
[----:B------:R-:W-:Y:S04]  /*6ac0*/  UIADD3 UR6, UPT, UPT, -UR45, URZ, URZ ;  /* 0x000000ff2d067290 */ /* 0x000fe8000fffe1ff */
[----:B------:R-:W-:Y:S01]  /*6ad0*/  UIMAD UR44, UR16, UR6, UR44 ;  /* 0x00000006102c72a4 */ /* 0x000fe2000f8e022c */
[----:B------:R-:W-:Y:S11]  /*6ae0*/  BRA.U !UP0, `(.L_x_78) ;  /* 0x00000001087c7547 */ /* 0x000ff6000b800000 */
[----:B------:R-:W1:Y:S01]  /*6af0*/  LDCU.64 UR8, c[0x4][0x80] ;  /* 0x01001000ff0877ac */ /* 0x000e620008000a00 */
[----:B------:R-:W-:Y:S01]  /*6b00*/  MOV R16, 0x0 ;  /* 0x0000000000107802 */ /* 0x000fe20000000f00 */
[----:B------:R-:W-:Y:S02]  /*6b10*/  HFMA2 R12, -RZ, RZ, 0, 5.9604644775390625e-08 ;  /* 0x00000001ff0c7431 */ /* 0x000fe400000001ff */
[----:B------:R-:W-:Y:S01]  /*6b20*/  IMAD.MOV.U32 R8, RZ, RZ, 0x70 ;  /* 0x00000070ff087424 */ /* 0x000fe200078e00ff */
[----:B------:R2:W3:Y:S01]  /*6b30*/  LDC.64 R14, c[0x4][R16] ;  /* 0x01000000100e7b82 */ /* 0x0004e20000000a00 */
[----:B------:R-:W4:Y:S01]  /*6b40*/  LDCU.64 UR6, c[0x4][0x88] ;  /* 0x01001100ff0677ac */ /* 0x000f220008000a00 */
[----:B------:R-:W-:Y:S01]  /*6b50*/  IMAD.MOV.U32 R13, RZ, RZ, RZ ;  /* 0x000000ffff0d7224 */ /* 0x000fe200078e00ff */
[----:B------:R-:W2:Y:S01]  /*6b60*/  LDCU.64 UR4, c[0x4][0x8] ;  /* 0x01000100ff0477ac */ /* 0x000ea20008000a00 */
[----:B-1----:R-:W-:Y:S01]  /*6b70*/  MOV R5, UR9 ;  /* 0x0000000900057c02 */ /* 0x002fe20008000f00 */
[----:B------:R-:W-:Y:S01]  /*6b80*/  IMAD.U32 R4, RZ, RZ, UR8 ;  /* 0x00000008ff047e24 */ /* 0x000fe2000f8e00ff */
[----:B----4-:R-:W-:Y:S01]  /*6b90*/  MOV R7, UR7 ;  /* 0x0000000700077c02 */ /* 0x010fe20008000f00 */
[----:B------:R-:W-:Y:S01]  /*6ba0*/  IMAD.U32 R6, RZ, RZ, UR6 ;  /* 0x00000006ff067e24 */ /* 0x000fe2000f8e00ff */
[----:B--2---:R-:W-:Y:S01]  /*6bb0*/  MOV R11, UR5 ;  /* 0x00000005000b7c02 */ /* 0x004fe20008000f00 */
[----:B------:R-:W-:Y:S02]  /*6bc0*/  IMAD.U32 R10, RZ, RZ, UR4 ;  /* 0x00000004ff0a7e24 */ /* 0x000fe4000f8e00ff */
[----:B------:R-:W-:Y:S07]  /*6bd0*/  LEPC R20, `(.L_x_79) ;  /* 0x000000001014794e */ /* 0x000fee0000000000 */
[----:B---3-5:R-:W-:Y:S05]  /*6be0*/  CALL.ABS.NOINC R14 ;  /* 0x000000000e007343 */ /* 0x028fea0003c00000 */
.L_x_79:
[----:B------:R-:W1:Y:S01]  /*6bf0*/  LDCU.64 UR8, c[0x4][0x80] ;  /* 0x01001000ff0877ac */ /* 0x000e620008000a00 */
[----:B------:R2:W3:Y:S01]  /*6c00*/  LDC.64 R14, c[0x4][R16] ;  /* 0x01000000100e7b82 */ /* 0x0004e20000000a00 */
[----:B------:R-:W-:Y:S02]  /*6c10*/  HFMA2 R12, -RZ, RZ, 0, 5.9604644775390625e-08 ;  /* 0x00000001ff0c7431 */ /* 0x000fe400000001ff */
[----:B------:R-:W-:Y:S02]  /*6c20*/  IMAD.MOV.U32 R8, RZ, RZ, 0x70 ;  /* 0x00000070ff087424 */ /* 0x000fe400078e00ff */
[----:B------:R-:W-:Y:S01]  /*6c30*/  IMAD.MOV.U32 R13, RZ, RZ, RZ ;  /* 0x000000ffff0d7224 */ /* 0x000fe200078e00ff */
[----:B------:R-:W4:Y:S01]  /*6c40*/  LDCU.64 UR6, c[0x4][0x88] ;  /* 0x01001100ff0677ac */ /* 0x000f220008000a00 */
[----:B------:R-:W5:Y:S01]  /*6c50*/  LDCU.64 UR4, c[0x4][0x8] ;  /* 0x01000100ff0477ac */ /* 0x000f620008000a00 */
[----:B-1----:R-:W-:Y:S02]  /*6c60*/  MOV R4, UR8 ;  /* 0x0000000800047c02 */ /* 0x002fe40008000f00 */
[----:B------:R-:W-:Y:S02]  /*6c70*/  MOV R5, UR9 ;  /* 0x0000000900057c02 */ /* 0x000fe40008000f00 */
[----:B----4-:R-:W-:Y:S01]  /*6c80*/  MOV R7, UR7 ;  /* 0x0000000700077c02 */ /* 0x010fe20008000f00 */
[----:B------:R-:W-:Y:S01]  /*6c90*/  IMAD.U32 R6, RZ, RZ, UR6 ;  /* 0x00000006ff067e24 */ /* 0x000fe2000f8e00ff */
[----:B-----5:R-:W-:Y:S01]  /*6ca0*/  MOV R11, UR5 ;  /* 0x00000005000b7c02 */ /* 0x020fe20008000f00 */
[----:B--2---:R-:W-:Y:S02]  /*6cb0*/  IMAD.U32 R10, RZ, RZ, UR4 ;  /* 0x00000004ff0a7e24 */ /* 0x004fe4000f8e00ff */
[----:B------:R-:W-:Y:S07]  /*6cc0*/  LEPC R20, `(.L_x_78) ;  /* 0x000000001014794e */ /* 0x000fee0000000000 */
[----:B---3--:R-:W-:Y:S05]  /*6cd0*/  CALL.ABS.NOINC R14 ;  /* 0x000000000e007343 */ /* 0x008fea0003c00000 */
.L_x_78:
[----:B------:R-:W-:Y:S01]  /*6ce0*/  R2UR UR5, R97 ;  /* 0x00000000610572ca */ /* 0x000fe200000e0000 */
[----:B------:R-:W-:Y:S01]  /*6cf0*/  UISETP.NE.U32.AND UP0, UPT, UR62, URZ, UPT ;  /* 0x000000ff3e00728c */ /* 0x000fe2000bf05070 */
[----:B------:R-:W-:Y:S02]  /*6d00*/  ISETP.NE.U32.AND P1, PT, R78, RZ, PT ;  /* 0x000000ff4e00720c */ /* 0x000fe40003f25070 */
[----:B------:R-:W-:Y:S01]  /*6d10*/  R2UR UR4, R96 ;  /* 0x00000000600472ca */ /* 0x000fe200000e0000 */
[----:B------:R-:W-:Y:S01]  /*6d20*/  UISETP.NE.AND.EX UP0, UPT, UR63, URZ, UPT, UP0 ;  /* 0x000000ff3f00728c */ /* 0x000fe2000bf05300 */
[----:B------:R-:W-:Y:S02]  /*6d30*/  ISETP.NE.AND.EX P1, PT, R79, RZ, PT, P1 ;  /* 0x000000ff4f00720c */ /* 0x000fe40003f25310 */
[----:B------:R-:W-:Y:S02]  /*6d40*/  ISETP.NE.AND P6, PT, R98, RZ, PT ;  /* 0x000000ff6200720c */ /* 0x000fe40003fc5270 */
[----:B------:R-:W-:Y:S03]  /*6d50*/  PLOP3.LUT P2, PT, PT, PT, PT, 0x8, 0x80 ;  /* 0x000000000080781c */ /* 0x000fe60003f4e170 */
[----:B------:R-:W-:Y:S04]  /*6d60*/  ISETP.NE.U32.AND P3, PT, RZ, UR5, PT ;  /* 0x00000005ff007c0c */ /* 0x000fe8000bf65070 */
[----:B------:R-:W-:Y:S04]  /*6d70*/  ISETP.NE.AND.EX P3, PT, RZ, UR4, PT, P3 ;  /* 0x00000004ff007c0c */ /* 0x000fe8000bf65330 */
[----:B------:R-:W-:Y:S01]  /*6d80*/  @P6 PLOP3.LUT P2, PT, P1, PT, PT, 0x80, 0x8 ;  /* 0x000000000008681c */ /* 0x000fe20000f4f070 */
[----:B------:R-:W-:Y:S01]  /*6d90*/  @!UPT UIADD3 URZ, UPT, UPT, URZ, URZ, URZ ;  /* 0x000000fffffff290 */ /* 0x000fe2000fffe0ff */
[----:B------:R-:W-:Y:S11]  /*6da0*/  @!P1 BRA `(.L_x_80) ;  /* 0x0000000000309947 */ /* 0x000ff60003800000 */
[----:B------:R-:W-:Y:S01]  /*6db0*/  ISETP.NE.U32.AND P0, PT, R76, RZ, PT ;  /* 0x000000ff4c00720c */ /* 0x000fe20003f05070 */
[----:B------:R-:W1:Y:S01]  /*6dc0*/  LDCU.64 UR4, c[0x0][0x358] ;  /* 0x00006b00ff0477ac */ /* 0x000e620008000a00 */
[----:B------:R-:W-:Y:S02]  /*6dd0*/  IMAD.MOV.U32 R94, RZ, RZ, 0x1 ;  /* 0x00000001ff5e7424 */ /* 0x000fe400078e00ff */
[----:B------:R-:W-:Y:S11]  /*6de0*/  ISETP.NE.AND.EX P0, PT, R77, RZ, PT, P0 ;  /* 0x000000ff4d00720c */ /* 0x000ff60003f05300 */
[----:B------:R-:W-:Y:S02]  /*6df0*/  @!UPT UIADD3 URZ, UPT, UPT, URZ, URZ, URZ ;  /* 0x000000fffffff290 */ /* 0x000fe4000fffe0ff */
[----:B------:R-:W2:Y:S01]  /*6e00*/  @P0 LDC.64 R4, c[0x0][0x988] ;  /* 0x00026200ff040b82 */ /* 0x000ea20000000a00 */
[----:B------:R-:W-:Y:S04]  /*6e10*/  @P0 IMAD R0, R17, R78, RZ ;  /* 0x0000004e11000224 */ /* 0x000fe800078e02ff */
[----:B--2---:R-:W-:Y:S04]  /*6e20*/  @P0 IMAD.WIDE R4, R0, 0x4, R4 ;  /* 0x0000000400040825 */ /* 0x004fe800078e0204 */
[----:B------:R-:W-:Y:S01]  /*6e30*/  HFMA2 R0, -RZ, RZ, 0, 5.9604644775390625e-08 ;  /* 0x00000001ff007431 */ /* 0x000fe200000001ff */
[----:B-1---5:R1:W5:Y:S04]  /*6e40*/  @P0 LDG.E R41, desc[UR4][R4.64] ;  /* 0x0000000404290981 */ /* 0x022368000c1e1900 */
[----:B------:R-:W-:Y:S01]  /*6e50*/  @!P0 PRMT R94, R0, 0x7610, R94 ;  /* 0x00007610005e8816 */ /* 0x000fe2000000005e */
[----:B-1----:R-:W2:Y:S06]  /*6e60*/  @!P0 LDC R41, c[0x0][0x980] ;  /* 0x00026000ff298b82 */ /* 0x002eac0000000800 */
.L_x_80:
[----:B------:R-:W-:Y:S05]  /*6e70*/  BRA.U !UP0, `(.L_x_81) ;  /* 0x0000000108287547 */ /* 0x000fea000b800000 */
[----:B------:R-:W1:Y:S01]  /*6e80*/  LDCU.64 UR4, c[0x0][0x9a8] ;  /* 0x00013500ff0477ac */ /* 0x000e620008000a00 */
[----:B------:R-:W3:Y:S01]  /*6e90*/  LDCU.64 UR6, c[0x0][0x358] ;  /* 0x00006b00ff0677ac */ /* 0x000ee20008000a00 */
[----:B-1----:R-:W-:Y:S04]  /*6ea0*/  ISETP.NE.U32.AND P0, PT, RZ, UR4, PT ;  /* 0x00000004ff007c0c */ /* 0x002fe8000bf05070 */
[----:B------:R-:W-:Y:S11]  /*6eb0*/  ISETP.NE.AND.EX P0, PT, RZ, UR5, PT, P0 ;  /* 0x00000005ff007c0c */ /* 0x000ff6000bf05300 */
[----:B------:R-:W-:Y:S02]  /*6ec0*/  @!UPT UIADD3 URZ, UPT, UPT, URZ, URZ, URZ ;  /* 0x000000fffffff290 */ /* 0x000fe4000fffe0ff */
[----:B------:R-:W1:Y:S01]  /*6ed0*/  @P0 LDC.64 R4, c[0x0][0x9a8] ;  /* 0x00026a00ff040b82 */ /* 0x000e620000000a00 */
[----:B------:R-:W-:Y:S04]  /*6ee0*/  @P0 IMAD R0, R17, UR62, RZ ;  /* 0x0000003e11000c24 */ /* 0x000fe8000f8e02ff */
[----:B-1----:R-:W-:Y:S05]  /*6ef0*/  @P0 IMAD.WIDE R4, R0, 0x4, R4 ;  /* 0x0000000400040825 */ /* 0x002fea00078e0204 */
[----:B---3-5:R1:W5:Y:S02]  /*6f00*/  @P0 LDG.E R38, desc[UR6][R4.64] ;  /* 0x0000000604260981 */ /* 0x028364000c1e1900 */
[----:B-1----:R-:W3:Y:S02]  /*6f10*/  @!P0 LDC R38, c[0x0][0x9a0] ;  /* 0x00026800ff268b82 */ /* 0x002ee40000000800 */
.L_x_81:
[----:B--2--5:R-:W-:Y:S01]  /*6f20*/  FSETP.NEU.AND P0, PT, R41, RZ, PT ;  /* 0x000000ff2900720b */ /* 0x024fe20003f0d000 */
[----:B------:R-:W-:Y:S01]  /*6f30*/  IMAD.SHL.U32 R114, R46, 0x2000, RZ ;  /* 0x000020002e727824 */ /* 0x000fe200078e00ff */
[----:B------:R-:W-:Y:S01]  /*6f40*/  SEL R4, RZ, 0xffffffff, P3 ;  /* 0xffffffffff047807 */ /* 0x000fe20001800000 */
[----:B------:R-:W-:Y:S01]  /*6f50*/  IMAD.SHL.U32 R85, R100, 0x10, RZ ;  /* 0x0000001064557824 */ /* 0x000fe200078e00ff */
[----:B------:R-:W-:Y:S01]  /*6f60*/  @P6 LOP3.LUT P3, RZ, R94, 0xff, RZ, 0xc0, !PT ;  /* 0x000000ff5eff6812 */ /* 0x000fe2000786c0ff */
[----:B------:R-:W-:Y:S01]  /*6f70*/  IMAD.IADD R112, R103, 0x1, R114 ;  /* 0x0000000167707824 */ /* 0x000fe200078e0272 */
[----:B------:R-:W-:Y:S01]  /*6f80*/  @P6 SEL R109, RZ, 0xffffffff, P0 ;  /* 0xffffffffff6d6807 */ /* 0x000fe20000000000 */
[----:B------:R-:W-:Y:S01]  /*6f90*/  IMAD.SHL.U32 R84, R99, 0x10, RZ ;  /* 0x0000001063547824 */ /* 0x000fe200078e00ff */
[----:B------:R-:W-:Y:S01]  /*6fa0*/  LOP3.LUT R47, R92, 0x1, RZ, 0x3c, !PT ;  /* 0x000000015c2f7812 */ /* 0x000fe200078e3cff */
[----:B------:R-:W-:Y:S01]  /*6fb0*/  IMAD.IADD R111, R112, 0x1, R85 ;  /* 0x00000001706f7824 */ /* 0x000fe200078e0255 */
[----:B------:R-:W-:Y:S01]  /*6fc0*/  @P2 SEL R109, R4, R109, !P3 ;  /* 0x0000006d046d2207 */ /* 0x000fe20005800000 */
[----:B------:R-:W-:Y:S01]  /*6fd0*/  BSSY B1, `(.L_x_82) ;  /* 0x0000035000017945 */ /* 0x000fe20003800000 */
[----:B------:R-:W-:Y:S01]  /*6fe0*/  LEA R0, R46, UR51, 0x3 ;  /* 0x000000332e007c11 */ /* 0x000fe2000f8e18ff */
[----:B------:R-:W-:Y:S01]  /*6ff0*/  IMAD.MOV.U32 R113, RZ, RZ, 0x1 ;  /* 0x00000001ff717424 */ /* 0x000fe200078e00ff */
[----:B------:R-:W-:Y:S01]  /*7000*/  @P6 LOP3.LUT R109, R109, 0x1, RZ, 0xc0, !PT ;  /* 0x000000016d6d6812 */ /* 0x000fe200078ec0ff */
[----:B------:R-:W-:Y:S01]  /*7010*/  IMAD.IADD R39, R37, 0x1, R2 ;  /* 0x0000000125277824 */ /* 0x000fe200078e0202 */
[----:B------:R-:W-:Y:S01]  /*7020*/  LEA R86, R36, UR51, 0x3 ;  /* 0x0000003324567c11 */ /* 0x000fe2000f8e18ff */
[----:B------:R-:W-:Y:S01]  /*7030*/  IMAD.MOV.U32 R116, RZ, RZ, R46 ;  /* 0x000000ffff747224 */ /* 0x000fe200078e002e */
[----:B------:R-:W-:Y:S02]  /*7040*/  ISETP.NE.U32.OR P5, PT, R109, 0x1, !P6 ;  /* 0x000000016d00780c */ /* 0x000fe400077a5470 */
[----:B------:R-:W-:Y:S02]  /*7050*/  CS2R R74, SRZ ;  /* 0x00000000004a7805 */ /* 0x000fe4000001ff00 */
[----:B------:R-:W-:Y:S02]  /*7060*/  SHF.L.U32 R3, R91, 0x1f, RZ ;  /* 0x0000001f5b037819 */ /* 0x000fe400000006ff */
[----:B------:R-:W-:Y:S02]  /*7070*/  CS2R R72, SRZ ;  /* 0x0000000000487805 */ /* 0x000fe4000001ff00 */
[----:B------:R-:W-:Y:S02]  /*7080*/  LOP3.LUT P2, R108, R94, 0xff, RZ, 0xc0, !PT ;  /* 0x000000ff5e6c7812 */ /* 0x000fe4000784c0ff */
[----:B------:R-:W-:Y:S02]  /*7090*/  CS2R R66, SRZ ;  /* 0x0000000000427805 */ /* 0x000fe4000001ff00 */
[----:B------:R-:W-:Y:S02]  /*70a0*/  SEL R115, RZ, 0xffffffff, P0 ;  /* 0xffffffffff737807 */ /* 0x000fe40000000000 */
[----:B------:R-:W-:Y:S02]  /*70b0*/  CS2R R64, SRZ ;  /* 0x0000000000407805 */ /* 0x000fe4000001ff00 */
[----:B------:R-:W-:Y:S02]  /*70c0*/  CS2R R58, SRZ ;  /* 0x00000000003a7805 */ /* 0x000fe4000001ff00 */
[----:B------:R-:W-:Y:S02]  /*70d0*/  CS2R R56, SRZ ;  /* 0x0000000000387805 */ /* 0x000fe4000001ff00 */
[----:B------:R-:W-:Y:S02]  /*70e0*/  @P1 SEL R115, R4, R115, !P2 ;  /* 0x0000007304731207 */ /* 0x000fe40005000000 */
[----:B------:R-:W-:Y:S02]  /*70f0*/  CS2R R50, SRZ ;  /* 0x0000000000327805 */ /* 0x000fe4000001ff00 */
[----:B------:R-:W-:Y:S02]  /*7100*/  CS2R R48, SRZ ;  /* 0x0000000000307805 */ /* 0x000fe4000001ff00 */
[----:B------:R-:W-:Y:S01]  /*7110*/  @P5 SHF.L.U32 R5, R47, 0x1f, RZ ;  /* 0x0000001f2f055819 */ /* 0x000fe200000006ff */
[----:B------:R-:W-:Y:S01]  /*7120*/  IMAD.IADD R110, R112, 0x1, R84 ;  /* 0x00000001706e7824 */ /* 0x000fe200078e0254 */
[----:B------:R-:W-:Y:S01]  /*7130*/  LOP3.LUT R115, R115, 0x1, RZ, 0xc0, !PT ;  /* 0x0000000173737812 */ /* 0x000fe200078ec0ff */
[----:B------:R-:W-:Y:S01]  /*7140*/  IMAD.IADD R87, R102, 0x1, R111 ;  /* 0x0000000166577824 */ /* 0x000fe200078e026f */
[----:B------:R-:W1:Y:S01]  /*7150*/  @P5 SYNCS.PHASECHK.TRANS64.TRYWAIT P4, [R0+URZ+0x80], R5 ;  /* 0x00008005000055a7 */ /* 0x000e6200080811ff */
[----:B------:R2:W4:Y:S01]  /*7160*/  SYNCS.PHASECHK.TRANS64.TRYWAIT P3, [R86+URZ+0xd0], R3 ;  /* 0x0000d003560075a7 */ /* 0x00052200080611ff */
[----:B-1----:R-:W-:Y:S01]  /*7170*/  @P5 SEL R113, RZ, 0x1, !P4 ;  /* 0x00000001ff715807 */ /* 0x002fe20006000000 */
[----:B--2-4-:R-:W-:Y:S06]  /*7180*/  @!P5 BRA `(.L_x_83) ;  /* 0x000000000064d947 */ /* 0x014fec0003800000 */
[----:B------:R-:W-:Y:S01]  /*7190*/  ISETP.NE.AND P1, PT, R113, RZ, PT ;  /* 0x000000ff7100720c */ /* 0x000fe20003f25270 */
[----:B------:R-:W-:Y:S01]  /*71a0*/  BSSY B0, `(.L_x_84) ;  /* 0x000000e000007945 */ /* 0x000fe20003800000 */
[----:B------:R-:W-:Y:S02]  /*71b0*/  ISETP.NE.U32.AND P0, PT, R115, 0x1, PT ;  /* 0x000000017300780c */ /* 0x000fe40003f05070 */
[----:B------:R-:W-:Y:S02]  /*71c0*/  CS2R R50, SRZ ;  /* 0x0000000000327805 */ /* 0x000fe4000001ff00 */
[----:B------:R-:W-:Y:S02]  /*71d0*/  CS2R R48, SRZ ;  /* 0x0000000000307805 */ /* 0x000fe4000001ff00 */
[----:B------:R-:W-:Y:S02]  /*71e0*/  CS2R R58, SRZ ;  /* 0x00000000003a7805 */ /* 0x000fe4000001ff00 */
[----:B------:R-:W-:Y:S02]  /*71f0*/  CS2R R56, SRZ ;  /* 0x0000000000387805 */ /* 0x000fe4000001ff00 */
[----:B------:R-:W-:Y:S02]  /*7200*/  CS2R R66, SRZ ;  /* 0x0000000000427805 */ /* 0x000fe4000001ff00 */
[----:B------:R-:W-:Y:S02]  /*7210*/  CS2R R64, SRZ ;  /* 0x0000000000407805 */ /* 0x000fe4000001ff00 */
[----:B------:R-:W-:Y:S02]  /*7220*/  CS2R R74, SRZ ;  /* 0x00000000004a7805 */ /* 0x000fe4000001ff00 */
[----:B------:R-:W-:Y:S01]  /*7230*/  CS2R R72, SRZ ;  /* 0x0000000000487805 */ /* 0x000fe2000001ff00 */
[----:B------:R-:W-:Y:S06]  /*7240*/  @P1 BRA `(.L_x_85) ;  /* 0x00000000000c1947 */ /* 0x000fec0003800000 */
[----:B------:R-:W-:Y:S04]  /*7250*/  SHF.L.U32 R5, R47, 0x1f, RZ ;  /* 0x0000001f2f057819 */ /* 0x000fe800000006ff */
[----:B------:R-:W1:Y:S02]  /*7260*/  SYNCS.PHASECHK.TRANS64.TRYWAIT P1, [R0+URZ+0x80], R5 ;  /* 0x00008005000075a7 */ /* 0x000e6400080211ff */
[----:B-1----:R-:W-:Y:S05]  /*7270*/  @!P1 BRA `(.L_x_86) ;  /* 0x0000002400689947 */ /* 0x002fea0003800000 */
.L_x_85:
[----:B------:R-:W-:Y:S05]  /*7280*/  BSYNC B0 ;  /* 0x0000000000007941 */ /* 0x000fea0003800000 */
.L_x_84:
[----:B------:R2:W4:Y:S01]  /*7290*/  @P0 LDS.128 R48, [R112] ;  /* 0x0000000070300984 */ /* 0x0005220000000c00 */
[----:B------:R-:W-:Y:S03]  /*72a0*/  VIADD R116, R46, 0x1 ;  /* 0x000000012e747836 */ /* 0x000fe60000000000 */
[----:B------:R2:W2:Y:S04]  /*72b0*/  @P0 LDS.128 R56, [R111+0x10] ;  /* 0x000010006f380984 */ /* 0x0004a80000000c00 */
[----:B------:R2:W2:Y:S04]  /*72c0*/  @P0 LDS.128 R64, [R110+0x20] ;  /* 0x000020006e400984 */ /* 0x0004a80000000c00 */
[----:B------:R2:W2:Y:S01]  /*72d0*/  @P0 LDS.128 R72, [R87+0x10] ;  /* 0x0000100057480984 */ /* 0x0004a20000000c00 */
[C---:B------:R-:W-:Y:S04]  /*72e0*/  ISETP.NE.AND P0, PT, R116.reuse, 0x3, PT ;  /* 0x000000037400780c */ /* 0x040fe80003f05270 */
[----:B-1----:R-:W-:Y:S02]  /*72f0*/  SEL R0, RZ, 0x1, P0 ;  /* 0x00000001ff007807 */ /* 0x002fe40000000000 */
[----:B------:R-:W-:Y:S02]  /*7300*/  SEL R116, R116, RZ, P0 ;  /* 0x000000ff74747207 */ /* 0x000fe40000000000 */
[----:B------:R-:W-:Y:S02]  /*7310*/  LOP3.LUT R47, R47, R0, RZ, 0x3c, !PT ;  /* 0x000000002f2f7212 */ /* 0x000fe400078e3cff */
.L_x_83:
[----:B------:R-:W-:Y:S05]  /*7320*/  BSYNC B1 ;  /* 0x0000000000017941 */ /* 0x000fea0003800000 */
.L_x_82:
[----:B------:R-:W-:Y:S04]  /*7330*/  SHF.R.U32.HI R0, RZ, 0x15, R39 ;  /* 0x00000015ff007819 */ /* 0x000fe80000011627 */
[----:B------:R-:W-:Y:S01]  /*7340*/  LOP3.LUT P0, RZ, R0, 0x3, R95, 0x48, !PT ;  /* 0x0000000300ff7812 */ /* 0x000fe2000780485f */
[----:B------:R-:W-:Y:S01]  /*7350*/  @!UPT UIADD3 URZ, UPT, UPT, URZ, URZ, URZ ;  /* 0x000000fffffff290 */ /* 0x000fe2000fffe0ff */
[----:B------:R-:W-:Y:S11]  /*7360*/  @P3 BRA `(.L_x_87) ;  /* 0x0000000000083947 */ /* 0x000ff60003800000 */
[----:B------:R-:W1:Y:S02]  /*7370*/  SYNCS.PHASECHK.TRANS64.TRYWAIT P1, [R86+URZ+0xd0], R3 ;  /* 0x0000d003560075a7 */ /* 0x000e6400080211ff */
[----:B-1----:R-:W-:Y:S05]  /*7380*/  @!P1 BRA `(.L_x_88) ;  /* 0x0000002400389947 */ /* 0x002fea0003800000 */
.L_x_87:
[----:B------:R-:W-:Y:S05]  /*7390*/  @!P0 BRA `(.L_x_89) ;  /* 0x0000000000408947 */ /* 0x000fea0003800000 */
[----:B------:R-:W1:Y:S01]  /*73a0*/  LDCU.64 UR8, c[0x4][0x70] ;  /* 0x01000e00ff0877ac */ /* 0x000e620008000a00 */
[----:B------:R-:W-:Y:S01]  /*73b0*/  MOV R3, 0x0 ;  /* 0x0000000000037802 */ /* 0x000fe20000000f00 */
[----:B------:R-:W-:Y:S02]  /*73c0*/  HFMA2 R12, -RZ, RZ, 0, 5.9604644775390625e-08 ;  /* 0x00000001ff0c7431 */ /* 0x000fe400000001ff */
[----:B------:R-:W-:Y:S02]  /*73d0*/  IMAD.MOV.U32 R8, RZ, RZ, 0x192 ;  /* 0x00000192ff087424 */ /* 0x000fe400078e00ff */
[----:B------:R-:W-:Y:S01]  /*73e0*/  IMAD.MOV.U32 R13, RZ, RZ, RZ ;  /* 0x000000ffff0d7224 */ /* 0x000fe200078e00ff */
[----:B------:R-:W5:Y:S01]  /*73f0*/  LDCU.64 UR6, c[0x4][0x78] ;  /* 0x01000f00ff0677ac */ /* 0x000f620008000a00 */
[----:B------:R-:W2:Y:S01]  /*7400*/  LDC.64 R2, c[0x4][R3] ;  /* 0x0100000003027b82 */ /* 0x000ea20000000a00 */
[----:B------:R-:W3:Y:S01]  /*7410*/  LDCU.64 UR4, c[0x4][0x10] ;  /* 0x01000200ff0477ac */ /* 0x000ee20008000a00 */
[----:B-1----:R-:W-:Y:S01]  /*7420*/  MOV R5, UR9 ;  /* 0x0000000900057c02 */ /* 0x002fe20008000f00 */
[----:B------:R-:W-:Y:S01]  /*7430*/  IMAD.U32 R4, RZ, RZ, UR8 ;  /* 0x00000008ff047e24 */ /* 0x000fe2000f8e00ff */
[----:B-----5:R-:W-:Y:S01]  /*7440*/  MOV R7, UR7 ;  /* 0x0000000700077c02 */ /* 0x020fe20008000f00 */
[----:B------:R-:W-:Y:S01]  /*7450*/  IMAD.U32 R6, RZ, RZ, UR6 ;  /* 0x00000006ff067e24 */ /* 0x000fe2000f8e00ff */
[----:B---3--:R-:W-:Y:S01]  /*7460*/  MOV R11, UR5 ;  /* 0x00000005000b7c02 */ /* 0x008fe20008000f00 */
[----:B------:R-:W-:Y:S02]  /*7470*/  IMAD.U32 R10, RZ, RZ, UR4 ;  /* 0x00000004ff0a7e24 */ /* 0x000fe4000f8e00ff */
[----:B------:R-:W-:Y:S07]  /*7480*/  LEPC R20, `(.L_x_89) ;  /* 0x000000001014794e */ /* 0x000fee0000000000 */
[----:B--2-4-:R-:W-:Y:S05]  /*7490*/  CALL.ABS.NOINC R2 ;  /* 0x0000000002007343 */ /* 0x014fea0003c00000 */
.L_x_89:
[----:B------:R-:W-:Y:S05]  /*74a0*/  WARPSYNC.ALL ;  /* 0x0000000000007948 */ /* 0x000fea0003800000 */
[----:B------:R-:W-:Y:S01]  /*74b0*/  R2UR UR4, R39 ;  /* 0x00000000270472ca */ /* 0x000fe200000e0000 */
[--C-:B----4-:R-:W-:Y:S01]  /*74c0*/  HADD2.F32 R40, -RZ, R48.reuse.H0_H0 ;  /* 0x20000030ff287230 */ /* 0x110fe20000004100 */
[----:B------:R-:W-:Y:S01]  /*74d0*/  ISETP.NE.AND P1, PT, R93, RZ, PT ;  /* 0x000000ff5d00720c */ /* 0x000fe20003f25270 */
[----:B------:R-:W-:Y:S01]  /*74e0*/  HADD2.F32 R43, -RZ, R48.H1_H1 ;  /* 0x30000030ff2b7230 */ /* 0x000fe20000004100 */
[----:B------:R-:W-:Y:S01]  /*74f0*/  BSSY.RECONVERGENT B0, `(.L_x_90) ;  /* 0x0000086000007945 */ /* 0x000fe20003800200 */
[----:B------:R-:W-:Y:S01]  /*7500*/  HADD2.F32 R42, -RZ, R49.H0_H0 ;  /* 0x20000031ff2a7230 */ /* 0x000fe20000004100 */
[----:B------:R-:W-:Y:S01]  /*7510*/  IADD3 R46, PT, PT, R46, 0x1, RZ ;  /* 0x000000012e2e7810 */ /* 0x000fe20007ffe0ff */
[----:B------:R-:W-:Y:S02]  /*7520*/  HADD2.F32 R45, -RZ, R51.H0_H0 ;  /* 0x20000033ff2d7230 */ /* 0x000fe40000004100 */
[----:B--2---:R-:W-:Y:S04]  /*7530*/  HADD2.F32 R44, -RZ, R75.H1_H1 ;  /* 0x3000004bff2c7230 */ /* 0x004fe80000004100 */
[----:B------:R-:W3:Y:S02]  /*7540*/  LDTM.x32 R4, tmem[UR4] ;  /* 0x00000004000479ee */ /* 0x000ee400082c0000 */
[C---:B---3--:R-:W-:Y:S01]  /*7550*/  FMUL R0, R38.reuse, R4 ;  /* 0x0000000426007220 */ /* 0x048fe20000400000 */
[C---:B------:R-:W-:Y:S01]  /*7560*/  FMUL R2, R38.reuse, R5 ;  /* 0x0000000526027220 */ /* 0x040fe20000400000 */
[C---:B------:R-:W-:Y:S01]  /*7570*/  FMUL R3, R38.reuse, R6 ;  /* 0x0000000626037220 */ /* 0x040fe20000400000 */
[C---:B------:R-:W-:Y:S01]  /*7580*/  FMUL R7, R38.reuse, R7 ;  /* 0x0000000726077220 */ /* 0x040fe20000400000 */
[C---:B------:R-:W-:Y:S01]  /*7590*/  FFMA R0, R41.reuse, R40, R0 ;  /* 0x0000002829007223 */ /* 0x040fe20000000000 */
[----:B------:R-:W-:Y:S02]  /*75a0*/  HADD2.F32 R40, -RZ, R49.H1_H1 ;  /* 0x30000031ff287230 */ /* 0x000fe40000004100 */
[C---:B------:R-:W-:Y:S01]  /*75b0*/  FFMA R2, R41.reuse, R43, R2 ;  /* 0x0000002b29027223 */ /* 0x040fe20000000002 */
[C---:B------:R-:W-:Y:S01]  /*75c0*/  FFMA R3, R41.reuse, R42, R3 ;  /* 0x0000002a29037223 */ /* 0x040fe20000000003 */
[--C-:B------:R-:W-:Y:S02]  /*75d0*/  HADD2.F32 R43, -RZ, R50.reuse.H0_H0 ;  /* 0x20000032ff2b7230 */ /* 0x100fe40000004100 */
[----:B------:R-:W-:Y:S01]  /*75e0*/  FMUL R4, R38, R8 ;  /* 0x0000000826047220 */ /* 0x000fe20000400000 */
[----:B------:R-:W-:Y:S01]  /*75f0*/  HADD2.F32 R42, -RZ, R50.H1_H1 ;  /* 0x30000032ff2a7230 */ /* 0x000fe20000004100 */
[----:B------:R-:W-:Y:S01]  /*7600*/  F2FP.F16.F32.PACK_AB R52, R2, R0 ;  /* 0x000000000234723e */ /* 0x000fe200000000ff */
[C---:B------:R-:W-:Y:S01]  /*7610*/  FFMA R7, R41.reuse, R40, R7 ;  /* 0x0000002829077223 */ /* 0x040fe20000000007 */
[----:B------:R-:W-:Y:S01]  /*7620*/  FFMA R4, R41, R43, R4 ;  /* 0x0000002b29047223 */ /* 0x000fe20000000004 */
[C---:B------:R-:W-:Y:S01]  /*7630*/  FMUL R5, R38.reuse, R9 ;  /* 0x0000000926057220 */ /* 0x040fe20000400000 */
[C---:B------:R-:W-:Y:S01]  /*7640*/  FMUL R6, R38.reuse, R10 ;  /* 0x0000000a26067220 */ /* 0x040fe20000400000 */
[----:B------:R-:W-:Y:S01]  /*7650*/  HADD2.F32 R40, -RZ, R51.H1_H1 ;  /* 0x30000033ff287230 */ /* 0x000fe20000004100 */
[----:B------:R-:W-:Y:S01]  /*7660*/  F2FP.F16.F32.PACK_AB R53, R7, R3 ;  /* 0x000000030735723e */ /* 0x000fe200000000ff */
[C---:B------:R-:W-:Y:S01]  /*7670*/  FFMA R5, R41.reuse, R42, R5 ;  /* 0x0000002a29057223 */ /* 0x040fe20000000005 */
[----:B------:R-:W-:Y:S01]  /*7680*/  FFMA R6, R41, R45, R6 ;  /* 0x0000002d29067223 */ /* 0x000fe20000000006 */
[C---:B------:R-:W-:Y:S01]  /*7690*/  FMUL R11, R38.reuse, R11 ;  /* 0x0000000b260b7220 */ /* 0x040fe20000400000 */
[--C-:B------:R-:W-:Y:S02]  /*76a0*/  HADD2.F32 R43, -RZ, R56.reuse.H0_H0 ;  /* 0x20000038ff2b7230 */ /* 0x100fe40000004100 */
[C---:B------:R-:W-:Y:S01]  /*76b0*/  FMUL R8, R38.reuse, R12 ;  /* 0x0000000c26087220 */ /* 0x040fe20000400000 */
[----:B------:R-:W-:Y:S01]  /*76c0*/  F2FP.F16.F32.PACK_AB R54, R5, R4 ;  /* 0x000000040536723e */ /* 0x000fe200000000ff */
[C---:B------:R-:W-:Y:S01]  /*76d0*/  FFMA R11, R41.reuse, R40, R11 ;  /* 0x00000028290b7223 */ /* 0x040fe2000000000b */
[----:B------:R-:W-:Y:S02]  /*76e0*/  HADD2.F32 R40, -RZ, R56.H1_H1 ;  /* 0x30000038ff287230 */ /* 0x000fe40000004100 */
[----:B------:R-:W-:Y:S01]  /*76f0*/  FFMA R8, R41, R43, R8 ;  /* 0x0000002b29087223 */ /* 0x000fe20000000008 */
[C---:B------:R-:W-:Y:S01]  /*7700*/  FMUL R9, R38.reuse, R13 ;  /* 0x0000000d26097220 */ /* 0x040fe20000400000 */
[--C-:B------:R-:W-:Y:S01]  /*7710*/  HADD2.F32 R45, -RZ, R57.reuse.H0_H0 ;  /* 0x20000039ff2d7230 */ /* 0x100fe20000004100 */
[----:B------:R-:W-:Y:S01]  /*7720*/  F2FP.F16.F32.PACK_AB R55, R11, R6 ;  /* 0x000000060b37723e */ /* 0x000fe200000000ff */
[C---:B------:R-:W-:Y:S01]  /*7730*/  FMUL R10, R38.reuse, R14 ;  /* 0x0000000e260a7220 */ /* 0x040fe20000400000 */
[----:B------:R-:W-:Y:S02]  /*7740*/  HADD2.F32 R42, -RZ, R57.H1_H1 ;  /* 0x30000039ff2a7230 */ /* 0x000fe40000004100 */
[C---:B------:R-:W-:Y:S01]  /*7750*/  FFMA R9, R41.reuse, R40, R9 ;  /* 0x0000002829097223 */ /* 0x040fe20000000009 */
[C---:B------:R-:W-:Y:S01]  /*7760*/  FMUL R15, R38.reuse, R15 ;  /* 0x0000000f260f7220 */ /* 0x040fe20000400000 */
[----:B------:R1:W-:Y:S01]  /*7770*/  STS.128 [R112], R52 ;  /* 0x0000003470007388 */ /* 0x0003e20000000c00 */
[----:B------:R-:W-:Y:S01]  /*7780*/  FFMA R10, R41, R45, R10 ;  /* 0x0000002d290a7223 */ /* 0x000fe2000000000a */
[--C-:B------:R-:W-:Y:S01]  /*7790*/  HADD2.F32 R40, -RZ, R58.reuse.H0_H0 ;  /* 0x2000003aff287230 */ /* 0x100fe20000004100 */
[----:B------:R-:W-:Y:S01]  /*77a0*/  F2FP.F16.F32.PACK_AB R60, R9, R8 ;  /* 0x00000008093c723e */ /* 0x000fe200000000ff */
[----:B------:R-:W-:Y:S01]  /*77b0*/  FFMA R15, R41, R42, R15 ;  /* 0x0000002a290f7223 */ /* 0x000fe2000000000f */
[C---:B------:R-:W-:Y:S01]  /*77c0*/  FMUL R12, R38.reuse, R16 ;  /* 0x00000010260c7220 */ /* 0x040fe20000400000 */
[----:B------:R-:W-:Y:S02]  /*77d0*/  HADD2.F32 R42, -RZ, R58.H1_H1 ;  /* 0x3000003aff2a7230 */ /* 0x000fe40000004100 */
[C---:B------:R-:W-:Y:S01]  /*77e0*/  FMUL R13, R38.reuse, R17 ;  /* 0x00000011260d7220 */ /* 0x040fe20000400000 */
[--C-:B------:R-:W-:Y:S01]  /*77f0*/  HADD2.F32 R43, -RZ, R59.reuse.H0_H0 ;  /* 0x2000003bff2b7230 */ /* 0x100fe20000004100 */
[----:B------:R-:W-:Y:S01]  /*7800*/  F2FP.F16.F32.PACK_AB R61, R15, R10 ;  /* 0x0000000a0f3d723e */ /* 0x000fe200000000ff */
[C---:B------:R-:W-:Y:S01]  /*7810*/  FFMA R12, R41.reuse, R40, R12 ;  /* 0x00000028290c7223 */ /* 0x040fe2000000000c */
[C---:B------:R-:W-:Y:S01]  /*7820*/  FFMA R13, R41.reuse, R42, R13 ;  /* 0x0000002a290d7223 */ /* 0x040fe2000000000d */
[C---:B------:R-:W-:Y:S01]  /*7830*/  FMUL R14, R38.reuse, R18 ;  /* 0x00000012260e7220 */ /* 0x040fe20000400000 */
[----:B------:R-:W-:Y:S02]  /*7840*/  HADD2.F32 R40, -RZ, R59.H1_H1 ;  /* 0x3000003bff287230 */ /* 0x000fe40000004100 */
[C---:B------:R-:W-:Y:S01]  /*7850*/  FMUL R19, R38.reuse, R19 ;  /* 0x0000001326137220 */ /* 0x040fe20000400000 */
[C---:B------:R-:W-:Y:S01]  /*7860*/  FMUL R16, R38.reuse, R20 ;  /* 0x0000001426107220 */ /* 0x040fe20000400000 */
[C---:B------:R-:W-:Y:S01]  /*7870*/  FFMA R14, R41.reuse, R43, R14 ;  /* 0x0000002b290e7223 */ /* 0x040fe2000000000e */
[--C-:B------:R-:W-:Y:S02]  /*7880*/  HADD2.F32 R43, -RZ, R64.reuse.H0_H0 ;  /* 0x20000040ff2b7230 */ /* 0x100fe40000004100 */
[C---:B------:R-:W-:Y:S01]  /*7890*/  FFMA R19, R41.reuse, R40, R19 ;  /* 0x0000002829137223 */ /* 0x040fe20000000013 */
[----:B------:R-:W-:Y:S02]  /*78a0*/  HADD2.F32 R42, -RZ, R64.H1_H1 ;  /* 0x30000040ff2a7230 */ /* 0x000fe40000004100 */
[C---:B------:R-:W-:Y:S01]  /*78b0*/  FMUL R17, R38.reuse, R21 ;  /* 0x0000001526117220 */ /* 0x040fe20000400000 */
[--C-:B------:R-:W-:Y:S02]  /*78c0*/  HADD2.F32 R45, -RZ, R65.reuse.H0_H0 ;  /* 0x20000041ff2d7230 */ /* 0x100fe40000004100 */
[C---:B------:R-:W-:Y:S01]  /*78d0*/  FMUL R18, R38.reuse, R22 ;  /* 0x0000001626127220 */ /* 0x040fe20000400000 */
[----:B------:R-:W-:Y:S02]  /*78e0*/  HADD2.F32 R40, -RZ, R65.H1_H1 ;  /* 0x30000041ff287230 */ /* 0x000fe40000004100 */
[C---:B------:R-:W-:Y:S01]  /*78f0*/  FMUL R23, R38.reuse, R23 ;  /* 0x0000001726177220 */ /* 0x040fe20000400000 */
[C---:B------:R-:W-:Y:S01]  /*7900*/  FFMA R16, R41.reuse, R43, R16 ;  /* 0x0000002b29107223 */ /* 0x040fe20000000010 */
[C---:B------:R-:W-:Y:S01]  /*7910*/  FFMA R17, R41.reuse, R42, R17 ;  /* 0x0000002a29117223 */ /* 0x040fe20000000011 */
[C---:B------:R-:W-:Y:S01]  /*7920*/  FFMA R18, R41.reuse, R45, R18 ;  /* 0x0000002d29127223 */ /* 0x040fe20000000012 */
[C---:B------:R-:W-:Y:S01]  /*7930*/  FFMA R23, R41.reuse, R40, R23 ;  /* 0x0000002829177223 */ /* 0x040fe20000000017 */
[--C-:B------:R-:W-:Y:S02]  /*7940*/  HADD2.F32 R43, -RZ, R66.reuse.H0_H0 ;  /* 0x20000042ff2b7230 */ /* 0x100fe40000004100 */
[C---:B------:R-:W-:Y:S01]  /*7950*/  FMUL R20, R38.reuse, R24 ;  /* 0x0000001826147220 */ /* 0x040fe20000400000 */
        /* <DEDUP_REMOVED lines=9> */
[----:B------:R-:W-:Y:S01]  /*79f0*/  FFMA R27, R41, R42, R27 ;  /* 0x0000002a291b7223 */ /* 0x000fe2000000001b */
[--C-:B------:R-:W-:Y:S02]  /*7a00*/  HADD2.F32 R40, -RZ, R72.reuse.H0_H0 ;  /* 0x20000048ff287230 */ /* 0x100fe40000004100 */
[C---:B------:R-:W-:Y:S01]  /*7a10*/  FMUL R24, R38.reuse, R28 ;  /* 0x0000001c26187220 */ /* 0x040fe20000400000 */
[----:B------:R-:W-:Y:S02]  /*7a20*/  HADD2.F32 R42, -RZ, R72.H1_H1 ;  /* 0x30000048ff2a7230 */ /* 0x000fe40000004100 */
[C---:B------:R-:W-:Y:S01]  /*7a30*/  FMUL R25, R38.reuse, R29 ;  /* 0x0000001d26197220 */ /* 0x040fe20000400000 */
[--C-:B------:R-:W-:Y:S02]  /*7a40*/  HADD2.F32 R43, -RZ, R73.reuse.H0_H0 ;  /* 0x20000049ff2b7230 */ /* 0x100fe40000004100 */
[C---:B------:R-:W-:Y:S01]  /*7a50*/  FMUL R26, R38.reuse, R30 ;  /* 0x0000001e261a7220 */ /* 0x040fe20000400000 */
[----:B------:R-:W-:Y:S01]  /*7a60*/  F2FP.F16.F32.PACK_AB R62, R13, R12 ;  /* 0x0000000c0d3e723e */ /* 0x000fe200000000ff */
[----:B------:R-:W-:Y:S01]  /*7a70*/  FFMA R24, R41, R40, R24 ;  /* 0x0000002829187223 */ /* 0x000fe20000000018 */
[----:B------:R-:W-:Y:S01]  /*7a80*/  F2FP.F16.F32.PACK_AB R63, R19, R14 ;  /* 0x0000000e133f723e */ /* 0x000fe200000000ff */
[C---:B------:R-:W-:Y:S01]  /*7a90*/  FFMA R25, R41.reuse, R42, R25 ;  /* 0x0000002a29197223 */ /* 0x040fe20000000019 */
[C---:B------:R-:W-:Y:S01]  /*7aa0*/  FFMA R26, R41.reuse, R43, R26 ;  /* 0x0000002b291a7223 */ /* 0x040fe2000000001a */
[----:B------:R-:W-:Y:S02]  /*7ab0*/  HADD2.F32 R40, -RZ, R73.H1_H1 ;  /* 0x30000049ff287230 */ /* 0x000fe40000004100 */
[C---:B------:R-:W-:Y:S01]  /*7ac0*/  FMUL R31, R38.reuse, R31 ;  /* 0x0000001f261f7220 */ /* 0x040fe20000400000 */
[----:B------:R1:W-:Y:S01]  /*7ad0*/  STS.128 [R111+0x10], R60 ;  /* 0x0000103c6f007388 */ /* 0x0003e20000000c00 */
[--C-:B------:R-:W-:Y:S02]  /*7ae0*/  HADD2.F32 R43, -RZ, R74.reuse.H0_H0 ;  /* 0x2000004aff2b7230 */ /* 0x100fe40000004100 */
[C---:B------:R-:W-:Y:S01]  /*7af0*/  FMUL R28, R38.reuse, R32 ;  /* 0x00000020261c7220 */ /* 0x040fe20000400000 */
[----:B------:R-:W-:Y:S02]  /*7b00*/  HADD2.F32 R42, -RZ, R74.H1_H1 ;  /* 0x3000004aff2a7230 */ /* 0x000fe40000004100 */
[C---:B------:R-:W-:Y:S01]  /*7b10*/  FMUL R29, R38.reuse, R33 ;  /* 0x00000021261d7220 */ /* 0x040fe20000400000 */
[----:B------:R-:W-:Y:S02]  /*7b20*/  HADD2.F32 R45, -RZ, R75.H0_H0 ;  /* 0x2000004bff2d7230 */ /* 0x000fe40000004100 */
[C---:B------:R-:W-:Y:S01]  /*7b30*/  FMUL R30, R38.reuse, R34 ;  /* 0x00000022261e7220 */ /* 0x040fe20000400000 */
[----:B------:R-:W-:Y:S01]  /*7b40*/  FFMA R31, R41, R40, R31 ;  /* 0x00000028291f7223 */ /* 0x000fe2000000001f */
[----:B------:R-:W-:Y:S01]  /*7b50*/  FMUL R35, R38, R35 ;  /* 0x0000002326237220 */ /* 0x000fe20000400000 */
[----:B------:R-:W-:Y:S01]  /*7b60*/  F2FP.F16.F32.PACK_AB R68, R17, R16 ;  /* 0x000000101144723e */ /* 0x000fe200000000ff */
[----:B------:R-:W-:Y:S01]  /*7b70*/  FFMA R28, R41, R43, R28 ;  /* 0x0000002b291c7223 */ /* 0x000fe2000000001c */
[----:B------:R-:W-:Y:S01]  /*7b80*/  F2FP.F16.F32.PACK_AB R69, R23, R18 ;  /* 0x000000121745723e */ /* 0x000fe200000000ff */
[----:B------:R-:W-:Y:S01]  /*7b90*/  FFMA R29, R41, R42, R29 ;  /* 0x0000002a291d7223 */ /* 0x000fe2000000001d */
[----:B------:R-:W-:Y:S01]  /*7ba0*/  F2FP.F16.F32.PACK_AB R70, R21, R20 ;  /* 0x000000141546723e */ /* 0x000fe200000000ff */
[----:B------:R-:W-:Y:S01]  /*7bb0*/  FFMA R30, R41, R45, R30 ;  /* 0x0000002d291e7223 */ /* 0x000fe2000000001e */
[----:B------:R-:W-:Y:S01]  /*7bc0*/  F2FP.F16.F32.PACK_AB R71, R27, R22 ;  /* 0x000000161b47723e */ /* 0x000fe200000000ff */
[----:B------:R-:W-:Y:S01]  /*7bd0*/  FFMA R35, R41, R44, R35 ;  /* 0x0000002c29237223 */ /* 0x000fe20000000023 */
[----:B------:R-:W-:Y:S02]  /*7be0*/  F2FP.F16.F32.PACK_AB R104, R25, R24 ;  /* 0x000000181968723e */ /* 0x000fe400000000ff */
[----:B------:R-:W-:Y:S01]  /*7bf0*/  F2FP.F16.F32.PACK_AB R105, R31, R26 ;  /* 0x0000001a1f69723e */ /* 0x000fe200000000ff */
[----:B------:R1:W-:Y:S01]  /*7c00*/  STS.128 [R110+0x20], R68 ;  /* 0x000020446e007388 */ /* 0x0003e20000000c00 */
[----:B------:R-:W-:Y:S02]  /*7c10*/  F2FP.F16.F32.PACK_AB R106, R29, R28 ;  /* 0x0000001c1d6a723e */ /* 0x000fe400000000ff */
[----:B------:R-:W-:Y:S05]  /*7c20*/  F2FP.F16.F32.PACK_AB R107, R35, R30 ;  /* 0x0000001e236b723e */ /* 0x000fea00000000ff */
[----:B------:R1:W-:Y:S01]  /*7c30*/  STS.128 [R87+0x10], R104 ;  /* 0x0000106857007388 */ /* 0x0003e20000000c00 */
[----:B------:R-:W-:Y:S01]  /*7c40*/  @!PT LDS RZ, [RZ] ;  /* 0x00000000fffff984 */ /* 0x000fe20000000800 */
[----:B------:R-:W-:Y:S01]  /*7c50*/  @!PT LDS RZ, [RZ] ;  /* 0x00000000fffff984 */ /* 0x000fe20000000800 */
[----:B------:R-:W-:Y:S01]  /*7c60*/  @!PT LDS RZ, [RZ] ;  /* 0x00000000fffff984 */ /* 0x000fe20000000800 */
[----:B------:R-:W-:Y:S01]  /*7c70*/  @!PT LDS RZ, [RZ] ;  /* 0x00000000fffff984 */ /* 0x000fe20000000800 */
[----:B------:R2:W-:Y:S07]  /*7c80*/  MEMBAR.ALL.CTA ;  /* 0x0000000000007992 */ /* 0x0005ee0000008000 */
[----:B--2---:R-:W2:Y:S02]  /*7c90*/  FENCE.VIEW.ASYNC.S ;  /* 0x00000000000073c6 */ /* 0x004ea40000000000 */
[----:B--2---:R-:W-:Y:S06]  /*7ca0*/  BAR.SYNC.DEFER_BLOCKING 0x1, 0x80 ;  /* 0x0042000000007b1d */ /* 0x004fec0000010000 */
[----:B------:R-:W-:Y:S05]  /*7cb0*/  @P1 BRA `(.L_x_91) ;  /* 0x0000000000241947 */ /* 0x000fea0003800000 */
[----:B------:R-:W2:Y:S01]  /*7cc0*/  LDCU.64 UR6, c[0x0][0x348] ;  /* 0x00006900ff0677ac */ /* 0x000ea20008000a00 */
[----:B------:R-:W-:Y:S01]  /*7cd0*/  R2UR UR5, R114 ;  /* 0x00000000720572ca */ /* 0x000fe200000e0000 */
[----:B------:R-:W-:Y:S11]  /*7ce0*/  UMOV UR41, UR52 ;  /* 0x0000003400297c82 */ /* 0x000ff60008000000 */
[----:B------:R-:W-:Y:S01]  /*7cf0*/  @!UPT UIADD3 URZ, UPT, UPT, URZ, URZ, URZ ;  /* 0x000000fffffff290 */ /* 0x000fe2000fffe0ff */
[----:B------:R-:W-:Y:S02]  /*7d00*/  UIADD3 UR40, UPT, UPT, UR51, 0x200, UR5 ;  /* 0x0000020033287890 */ /* 0x000fe4000fffe005 */
[----:B--2---:R-:W-:Y:S04]  /*7d10*/  UIADD3 UR4, UP0, UPT, UR6, 0x780, URZ ;  /* 0x0000078006047890 */ /* 0x004fe8000ff1e0ff */
[----:B------:R-:W-:Y:S09]  /*7d20*/  UIADD3.X UR5, UPT, UPT, URZ, UR7, URZ, UP0, !UPT ;  /* 0x00000007ff057290 */ /* 0x000ff200087fe4ff */
[----:B------:R2:W-:Y:S02]  /*7d30*/  UTMASTG.5D [UR40], [UR4] ;  /* 0x00000028040073b5 */ /* 0x0005e40008020000 */
[----:B--2---:R0:W-:Y:S02]  /*7d40*/  UTMACMDFLUSH ;  /* 0x00000000000079b7 */ /* 0x0041e40000000000 */
.L_x_91:
[----:B------:R-:W-:Y:S05]  /*7d50*/  BSYNC.RECONVERGENT B0 ;  /* 0x0000000000007941 */ /* 0x000fea0003800200 */
.L_x_90:
[----:B------:R-:W-:Y:S01]  /*7d60*/  R2UR UR49, R46 ;  /* 0x000000002e3172ca */ /* 0x000fe200000e0000 */
[----:B------:R-:W-:Y:S01]  /*7d70*/  BSSY.RECONVERGENT B0, `(.L_x_92) ;  /* 0x0000007000007945 */ /* 0x000fe20003800200 */
[----:B------:R-:W-:Y:S04]  /*7d80*/  ISETP.NE.AND P2, PT, R98, RZ, PT ;  /* 0x000000ff6200720c */ /* 0x000fe80003f45270 */
[----:B------:R-:W-:Y:S07]  /*7d90*/  ISETP.NE.U32.OR P0, PT, R109, 0x1, !P2 ;  /* 0x000000016d00780c */ /* 0x000fee0005705470 */
[----:B------:R-:W-:Y:S04]  /*7da0*/  UISETP.NE.AND UP0, UPT, UR49, 0x3, UPT ;  /* 0x000000033100788c */ /* 0x000fe8000bf05270 */
[----:B------:R-:W-:Y:S01]  /*7db0*/  USEL UR50, UR49, URZ, UP0 ;  /* 0x000000ff31327287 */ /* 0x000fe20008000000 */
[----:B------:R-:W-:Y:S11]  /*7dc0*/  @P1 BRA `(.L_x_93) ;  /* 0x0000000000041947 */ /* 0x000ff60003800000 */
[----:B------:R-:W-:Y:S04]  /*7dd0*/  DEPBAR.LE SB0, 0x1 ;  /* 0x000080400000791a */ /* 0x000fe80000000000 */
.L_x_93:
[----:B------:R-:W-:Y:S05]  /*7de0*/  BSYNC.RECONVERGENT B0 ;  /* 0x0000000000007941 */ /* 0x000fea0003800200 */
.L_x_92:
[----:B------:R-:W-:Y:S01]  /*7df0*/  BAR.SYNC.DEFER_BLOCKING 0x1, 0x80 ;  /* 0x0042000000007b1d */ /* 0x000fe20000010000 */
[----:B------:R-:W-:Y:S01]  /*7e00*/  LEA R3, R116, UR51, 0x3 ;  /* 0x0000003374037c11 */ /* 0x000fe2000f8e18ff */
[----:B------:R-:W-:Y:S01]  /*7e10*/  UISETP.NE.AND UP0, UPT, UR54, URZ, UPT ;  /* 0x000000ff3600728c */ /* 0x000fe2000bf05270 */
[----:B------:R-:W-:Y:S08]  /*7e20*/  @P0 SHF.L.U32 R4, R47, 0x1f, RZ ;  /* 0x0000001f2f040819 */ /* 0x000ff000000006ff */
[----:B------:R-:W-:Y:S05]  /*7e30*/  BRA.U !UP0, `(.L_x_94) ;  /* 0x0000000108307547 */ /* 0x000fea000b800000 */
[----:B------:R-:W-:Y:S01]  /*7e40*/  ISETP.NE.U32.OR P1, PT, R109, 0x1, !P2 ;  /* 0x000000016d00780c */ /* 0x000fe20005725470 */
[----:B------:R-:W2:Y:S01]  /*7e50*/  S2R R0, SR_CgaCtaId ;  /* 0x0000000000007919 */ /* 0x000ea20000008800 */
[----:B------:R-:W-:Y:S11]  /*7e60*/  IMAD.U32 R2, RZ, RZ, UR55 ;  /* 0x00000037ff027e24 */ /* 0x000ff6000f8e00ff */
[C---:B------:R-:W-:Y:S01]  /*7e70*/  @P1 LEA R5, R2.reuse, UR51, 0x3 ;  /* 0x0000003302051c11 */ /* 0x040fe2000f8e18ff */
[----:B------:R-:W-:Y:S04]  /*7e80*/  VIADD R2, R2, 0x1 ;  /* 0x0000000102027836 */ /* 0x000fe80000000000 */
[----:B------:R-:W-:Y:S05]  /*7e90*/  @P1 VIADD R5, R5, 0x98 ;  /* 0x0000009805051836 */ /* 0x000fea0000000000 */
[----:B--2---:R-:W-:Y:S04]  /*7ea0*/  @P1 PRMT R0, R0, 0x654, R5 ;  /* 0x0000065400001816 */ /* 0x004fe80000000005 */
[----:B------:R2:W-:Y:S01]  /*7eb0*/  @P1 SYNCS.ARRIVE.TRANS64.RED.A1T0 RZ, [R0+URZ], RZ ;  /* 0x000000ff00ff19a7 */ /* 0x0005e200081004ff */
[C---:B------:R-:W-:Y:S04]  /*7ec0*/  ISETP.NE.AND P1, PT, R2.reuse, 0x3, PT ;  /* 0x000000030200780c */ /* 0x040fe80003f25270 */
[----:B------:R-:W-:Y:S04]  /*7ed0*/  SEL R2, R2, RZ, P1 ;  /* 0x000000ff02027207 */ /* 0x000fe80000800000 */
[----:B------:R-:W-:Y:S11]  /*7ee0*/  R2UR UR55, R2 ;  /* 0x00000000023772ca */ /* 0x000ff600000e0000 */
[----:B------:R-:W-:Y:S04]  /*7ef0*/  @!UPT UIADD3 URZ, UPT, UPT, URZ, URZ, URZ ;  /* 0x000000fffffff290 */ /* 0x000fe8000fffe0ff */
.L_x_94:
[----:B------:R-:W3:Y:S01]  /*7f00*/  @P0 SYNCS.PHASECHK.TRANS64.TRYWAIT P1, [R3+URZ+0x80], R4 ;  /* 0x00008004030005a7 */ /* 0x000ee200080211ff */
[----:B------:R-:W-:Y:S01]  /*7f10*/  BSSY B1, `(.L_x_95) ;  /* 0x0000013000017945 */ /* 0x000fe20003800000 */
[----:B---3--:R-:W-:Y:S03]  /*7f20*/  @P0 SEL R113, RZ, 0x1, !P1 ;  /* 0x00000001ff710807 */ /* 0x008fe60004800000 */
[----:B------:R-:W-:Y:S05]  /*7f30*/  @!P0 BRA `(.L_x_96) ;  /* 0x0000000000408947 */ /* 0x000fea0003800000 */
[----:B------:R-:W-:Y:S01]  /*7f40*/  ISETP.NE.U32.AND P0, PT, R115, 0x1, PT ;  /* 0x000000017300780c */ /* 0x000fe20003f05070 */
[----:B------:R-:W-:Y:S01]  /*7f50*/  BSSY B0, `(.L_x_97) ;  /* 0x000000a000007945 */ /* 0x000fe20003800000 */
[----:B------:R-:W-:Y:S11]  /*7f60*/  ISETP.NE.AND P1, PT, R113, RZ, PT ;  /* 0x000000ff7100720c */ /* 0x000ff60003f25270 */
[----:B------:R-:W-:Y:S04]  /*7f70*/  @P0 IMAD R116, R116, 0x2000, R103 ;  /* 0x0000200074740824 */ /* 0x000fe800078e0267 */
[----:B------:R-:W-:Y:S01]  /*7f80*/  @P0 IMAD.IADD R5, R85, 0x1, R116 ;  /* 0x0000000155050824 */ /* 0x000fe200078e0274 */
[----:B------:R-:W-:Y:S03]  /*7f90*/  @P0 IADD3 R2, PT, PT, R84, R116, RZ ;  /* 0x0000007454020210 */ /* 0x000fe60007ffe0ff */
[----:B--2---:R-:W-:Y:S01]  /*7fa0*/  @P0 IMAD.IADD R0, R102, 0x1, R5 ;  /* 0x0000000166000824 */ /* 0x004fe200078e0205 */
[----:B------:R-:W-:Y:S06]  /*7fb0*/  @P1 BRA `(.L_x_98) ;  /* 0x00000000000c1947 */ /* 0x000fec0003800000 */
[----:B------:R-:W-:Y:S04]  /*7fc0*/  SHF.L.U32 R4, R47, 0x1f, RZ ;  /* 0x0000001f2f047819 */ /* 0x000fe800000006ff */
[----:B------:R-:W2:Y:S02]  /*7fd0*/  SYNCS.PHASECHK.TRANS64.TRYWAIT P1, [R3+URZ+0x80], R4 ;  /* 0x00008004030075a7 */ /* 0x000ea400080211ff */
[----:B--2---:R-:W-:Y:S05]  /*7fe0*/  @!P1 BRA `(.L_x_99) ;  /* 0x0000001800349947 */ /* 0x004fea0003800000 */
.L_x_98:
[----:B------:R-:W-:Y:S05]  /*7ff0*/  BSYNC B0 ;  /* 0x0000000000007941 */ /* 0x000fea0003800000 */
.L_x_97:
[----:B------:R3:W4:Y:S04]  /*8000*/  @P0 LDS.128 R48, [R116] ;  /* 0x0000000074300984 */ /* 0x0007280000000c00 */
[----:B------:R3:W1:Y:S04]  /*8010*/  @P0 LDS.128 R64, [R2+0x20] ;  /* 0x0000200002400984 */ /* 0x0006680000000c00 */
[----:B------:R3:W1:Y:S04]  /*8020*/  @P0 LDS.128 R56, [R5+0x10] ;  /* 0x0000100005380984 */ /* 0x0006680000000c00 */
[----:B------:R3:W1:Y:S02]  /*8030*/  @P0 LDS.128 R72, [R0+0x10] ;  /* 0x0000100000480984 */ /* 0x0006640000000c00 */
.L_x_96:
[----:B------:R-:W-:Y:S05]  /*8040*/  BSYNC B1 ;  /* 0x0000000000017941 */ /* 0x000fea0003800000 */
.L_x_95:
[----:B--23--:R-:W-:Y:S05]  /*8050*/  VIADD R0, R39, 0x20 ;  /* 0x0000002027007836 */ /* 0x00cfea0000000000 */
[----:B------:R-:W-:Y:S04]  /*8060*/  SHF.R.U32.HI R0, RZ, 0x15, R0 ;  /* 0x00000015ff007819 */ /* 0x000fe80000011600 */
[----:B------:R-:W-:Y:S11]  /*8070*/  LOP3.LUT P0, RZ, R0, 0x3, R95, 0x48, !PT ;  /* 0x0000000300ff7812 */ /* 0x000ff6000780485f */
[----:B------:R-:W-:Y:S02]  /*8080*/  @!UPT UIADD3 URZ, UPT, UPT, URZ, URZ, URZ ;  /* 0x000000fffffff290 */ /* 0x000fe4000fffe0ff */
[----:B------:R-:W-:Y:S05]  /*8090*/  @!P0 BRA `(.L_x_100) ;  /* 0x0000000000408947 */ /* 0x000fea0003800000 */
[----:B------:R-:W2:Y:S01]  /*80a0*/  LDCU.64 UR8, c[0x4][0x70] ;  /* 0x01000e00ff0877ac */ /* 0x000ea20008000a00 */
[----:B------:R-:W-:Y:S01]  /*80b0*/  MOV R3, 0x0 ;  /* 0x0000000000037802 */ /* 0x000fe20000000f00 */
[----:B------:R-:W-:Y:S02]  /*80c0*/  HFMA2 R12, -RZ, RZ, 0, 5.9604644775390625e-08 ;  /* 0x00000001ff0c7431 */ /* 0x000fe400000001ff */
[----:B------:R-:W-:Y:S02]  /*80d0*/  IMAD.MOV.U32 R8, RZ, RZ, 0x192 ;  /* 0x00000192ff087424 */ /* 0x000fe400078e00ff */
[----:B------:R-:W-:Y:S01]  /*80e0*/  IMAD.MOV.U32 R13, RZ, RZ, RZ ;  /* 0x000000ffff0d7224 */ /* 0x000fe200078e00ff */
[----:B------:R-:W3:Y:S01]  /*80f0*/  LDCU.64 UR6, c[0x4][0x78] ;  /* 0x01000f00ff0677ac */ /* 0x000ee20008000a00 */
[----:B------:R-:W1:Y:S01]  /*8100*/  LDC.64 R2, c[0x4][R3] ;  /* 0x0100000003027b82 */ /* 0x000e620000000a00 */
[----:B------:R-:W5:Y:S01]  /*8110*/  LDCU.64 UR4, c[0x4][0x10] ;  /* 0x01000200ff0477ac */ /* 0x000f620008000a00 */
[----:B--2---:R-:W-:Y:S01]  /*8120*/  MOV R5, UR9 ;  /* 0x0000000900057c02 */ /* 0x004fe20008000f00 */
[----:B------:R-:W-:Y:S01]  /*8130*/  IMAD.U32 R4, RZ, RZ, UR8 ;  /* 0x00000008ff047e24 */ /* 0x000fe2000f8e00ff */
[----:B---3--:R-:W-:Y:S01]  /*8140*/  MOV R7, UR7 ;  /* 0x0000000700077c02 */ /* 0x008fe20008000f00 */
[----:B------:R-:W-:Y:S01]  /*8150*/  IMAD.U32 R6, RZ, RZ, UR6 ;  /* 0x00000006ff067e24 */ /* 0x000fe2000f8e00ff */
[----:B-----5:R-:W-:Y:S01]  /*8160*/  MOV R11, UR5 ;  /* 0x00000005000b7c02 */ /* 0x020fe20008000f00 */
[----:B------:R-:W-:Y:S02]  /*8170*/  IMAD.U32 R10, RZ, RZ, UR4 ;  /* 0x00000004ff0a7e24 */ /* 0x000fe4000f8e00ff */
[----:B------:R-:W-:Y:S07]  /*8180*/  LEPC R20, `(.L_x_100) ;  /* 0x000000001014794e */ /* 0x000fee0000000000 */
[----:B-1--4-:R-:W-:Y:S05]  /*8190*/  CALL.ABS.NOINC R2 ;  /* 0x0000000002007343 */ /* 0x012fea0003c00000 */
.L_x_100:
[----:B------:R-:W-:Y:S01]  /*81a0*/  ISETP.NE.AND P0, PT, R93, RZ, PT ;  /* 0x000000ff5d00720c */ /* 0x000fe20003f05270 */
[----:B------:R-:W-:Y:S05]  /*81b0*/  WARPSYNC.ALL ;  /* 0x0000000000007948 */ /* 0x000fea0003800000 */
[----:B------:R-:W-:Y:S01]  /*81c0*/  R2UR UR4, R39 ;  /* 0x00000000270472ca */ /* 0x000fe200000e0000 */
[----:B------:R-:W2:Y:S01]  /*81d0*/  S2UR UR6, SR_CgaCtaId ;  /* 0x00000000000679c3 */ /* 0x000ea20000008800 */
[----:B------:R-:W-:Y:S01]  /*81e0*/  R2UR UR5, R86 ;  /* 0x00000000560572ca */ /* 0x000fe200000e0000 */
[--C-:B----4-:R-:W-:Y:S01]  /*81f0*/  HADD2.F32 R40, -RZ, R48.reuse.H0_H0 ;  /* 0x20000030ff287230 */ /* 0x110fe20000004100 */
[----:B------:R-:W-:Y:S01]  /*8200*/  BSSY.RECONVERGENT B0, `(.L_x_101) ;  /* 0x000008d000007945 */ /* 0x000fe20003800200 */
[----:B------:R-:W-:Y:S02]  /*8210*/  HADD2.F32 R43, -RZ, R48.H1_H1 ;  /* 0x30000030ff2b7230 */ /* 0x000fe40000004100 */
[--C-:B------:R-:W-:Y:S02]  /*8220*/  HADD2.F32 R42, -RZ, R49.reuse.H0_H0 ;  /* 0x20000031ff2a7230 */ /* 0x100fe40000004100 */
[----:B------:R-:W-:Y:S02]  /*8230*/  HADD2.F32 R44, -RZ, R49.H1_H1 ;  /* 0x30000031ff2c7230 */ /* 0x000fe40000004100 */
[--C-:B------:R-:W-:Y:S02]  /*8240*/  HADD2.F32 R45, -RZ, R50.reuse.H0_H0 ;  /* 0x20000032ff2d7230 */ /* 0x100fe40000004100 */
[----:B------:R-:W3:Y:S01]  /*8250*/  LDTM.x32 R4, tmem[UR4+0x20] ;  /* 0x00002004000479ee */ /* 0x000ee200082c0000 */
[----:B------:R-:W-:Y:S01]  /*8260*/  NOP ;  /* 0x0000000000007918 */ /* 0x000fe20000000000 */
[----:B------:R-:W-:Y:S01]  /*8270*/  USHF.L.U32 UR4, UR50, 0xd, URZ ;  /* 0x0000000d32047899 */ /* 0x000fe200080006ff */
[----:B------:R-:W-:Y:S01]  /*8280*/  HADD2.F32 R46, -RZ, R50.H1_H1 ;  /* 0x30000032ff2e7230 */ /* 0x000fe20000004100 */
[----:B------:R-:W-:Y:S01]  /*8290*/  UIADD3 UR5, UPT, UPT, UR5, 0xe0, URZ ;  /* 0x000000e005057890 */ /* 0x000fe2000fffe0ff */
[--C-:B------:R-:W-:Y:S02]  /*82a0*/  HADD2.F32 R47, -RZ, R51.reuse.H0_H0 ;  /* 0x20000033ff2f7230 */ /* 0x100fe40000004100 */
[----:B------:R-:W-:Y:S01]  /*82b0*/  HADD2.F32 R48, -RZ, R51.H1_H1 ;  /* 0x30000033ff307230 */ /* 0x000fe20000004100 */
[----:B-1----:R-:W-:Y:S01]  /*82c0*/  IADD3 R110, PT, PT, R103, UR4, RZ ;  /* 0x00000004676e7c10 */ /* 0x002fe2000fffe0ff */
[--C-:B------:R-:W-:Y:S02]  /*82d0*/  HADD2.F32 R49, -RZ, R56.reuse.H0_H0 ;  /* 0x20000038ff317230 */ /* 0x100fe40000004100 */
[----:B------:R-:W-:Y:S01]  /*82e0*/  HADD2.F32 R50, -RZ, R56.H1_H1 ;  /* 0x30000038ff327230 */ /* 0x000fe20000004100 */
[-C--:B------:R-:W-:Y:S01]  /*82f0*/  IADD3 R111, PT, PT, R85, R110.reuse, RZ ;  /* 0x0000006e556f7210 */ /* 0x080fe20007ffe0ff */
[--C-:B------:R-:W-:Y:S01]  /*8300*/  HADD2.F32 R51, -RZ, R57.reuse.H0_H0 ;  /* 0x20000039ff337230 */ /* 0x100fe20000004100 */
[----:B------:R-:W-:Y:S01]  /*8310*/  IADD3 R110, PT, PT, R84, R110, RZ ;  /* 0x0000006e546e7210 */ /* 0x000fe20007ffe0ff */
[----:B------:R-:W-:Y:S01]  /*8320*/  HADD2.F32 R52, -RZ, R57.H1_H1 ;  /* 0x30000039ff347230 */ /* 0x000fe20000004100 */
[----:B------:R-:W-:Y:S01]  /*8330*/  IADD3 R120, PT, PT, R102, R111, RZ ;  /* 0x0000006f66787210 */ /* 0x000fe20007ffe0ff */
[--C-:B------:R-:W-:Y:S02]  /*8340*/  HADD2.F32 R53, -RZ, R58.reuse.H0_H0 ;  /* 0x2000003aff357230 */ /* 0x100fe40000004100 */
[----:B------:R-:W-:Y:S02]  /*8350*/  HADD2.F32 R54, -RZ, R58.H1_H1 ;  /* 0x3000003aff367230 */ /* 0x000fe40000004100 */
[--C-:B------:R-:W-:Y:S02]  /*8360*/  HADD2.F32 R55, -RZ, R59.reuse.H0_H0 ;  /* 0x2000003bff377230 */ /* 0x100fe40000004100 */
[----:B------:R-:W-:Y:S01]  /*8370*/  HADD2.F32 R56, -RZ, R59.H1_H1 ;  /* 0x3000003bff387230 */ /* 0x000fe20000004100 */
[----:B--2---:R-:W-:Y:S01]  /*8380*/  UPRMT UR5, UR6, 0x654, UR5 ;  /* 0x0000065406057896 */ /* 0x004fe20008000005 */
[C---:B---3--:R-:W-:Y:S01]  /*8390*/  FMUL R0, R38.reuse, R4 ;  /* 0x0000000426007220 */ /* 0x048fe20000400000 */
[C---:B------:R-:W-:Y:S01]  /*83a0*/  FMUL R2, R38.reuse, R5 ;  /* 0x0000000526027220 */ /* 0x040fe20000400000 */
[C---:B------:R-:W-:Y:S01]  /*83b0*/  FMUL R3, R38.reuse, R6 ;  /* 0x0000000626037220 */ /* 0x040fe20000400000 */
[C---:B------:R-:W-:Y:S01]  /*83c0*/  FMUL R7, R38.reuse, R7 ;  /* 0x0000000726077220 */ /* 0x040fe20000400000 */
[C---:B------:R-:W-:Y:S01]  /*83d0*/  FFMA R0, R41.reuse, R40, R0 ;  /* 0x0000002829007223 */ /* 0x040fe20000000000 */
[C---:B------:R-:W-:Y:S01]  /*83e0*/  FFMA R2, R41.reuse, R43, R2 ;  /* 0x0000002b29027223 */ /* 0x040fe20000000002 */
[C---:B------:R-:W-:Y:S01]  /*83f0*/  FFMA R3, R41.reuse, R42, R3 ;  /* 0x0000002a29037223 */ /* 0x040fe20000000003 */
[----:B------:R-:W-:Y:S01]  /*8400*/  FFMA R7, R41, R44, R7 ;  /* 0x0000002c29077223 */ /* 0x000fe20000000007 */
[----:B------:R-:W-:Y:S01]  /*8410*/  SYNCS.ARRIVE.TRANS64.RED.A1T0 RZ, [UR5], RZ ;  /* 0x000000ffffff79a7 */ /* 0x000fe20008100405 */
[----:B------:R-:W-:Y:S01]  /*8420*/  FMUL R4, R38, R8 ;  /* 0x0000000826047220 */ /* 0x000fe20000400000 */
[----:B------:R-:W-:Y:S01]  /*8430*/  F2FP.F16.F32.PACK_AB R84, R2, R0 ;  /* 0x000000000254723e */ /* 0x000fe200000000ff */
[C---:B------:R-:W-:Y:S01]  /*8440*/  FMUL R5, R38.reuse, R9 ;  /* 0x0000000926057220 */ /* 0x040fe20000400000 */
[----:B------:R-:W-:Y:S01]  /*8450*/  F2FP.F16.F32.PACK_AB R85, R7, R3 ;  /* 0x000000030755723e */ /* 0x000fe200000000ff */
[C---:B------:R-:W-:Y:S01]  /*8460*/  FFMA R4, R41.reuse, R45, R4 ;  /* 0x0000002d29047223 */ /* 0x040fe20000000004 */
[C---:B------:R-:W-:Y:S01]  /*8470*/  FMUL R6, R38.reuse, R10 ;  /* 0x0000000a26067220 */ /* 0x040fe20000400000 */
[C---:B------:R-:W-:Y:S01]  /*8480*/  FFMA R5, R41.reuse, R46, R5 ;  /* 0x0000002e29057223 */ /* 0x040fe20000000005 */
[C---:B------:R-:W-:Y:S01]  /*8490*/  FMUL R11, R38.reuse, R11 ;  /* 0x0000000b260b7220 */ /* 0x040fe20000400000 */
[C---:B------:R-:W-:Y:S01]  /*84a0*/  FMUL R8, R38.reuse, R12 ;  /* 0x0000000c26087220 */ /* 0x040fe20000400000 */
[----:B------:R-:W-:Y:S01]  /*84b0*/  FFMA R6, R41, R47, R6 ;  /* 0x0000002f29067223 */ /* 0x000fe20000000006 */
[C---:B------:R-:W-:Y:S01]  /*84c0*/  FMUL R9, R38.reuse, R13 ;  /* 0x0000000d26097220 */ /* 0x040fe20000400000 */
[----:B------:R-:W-:Y:S01]  /*84d0*/  F2FP.F16.F32.PACK_AB R86, R5, R4 ;  /* 0x000000040556723e */ /* 0x000fe200000000ff */
[C---:B------:R-:W-:Y:S01]  /*84e0*/  FFMA R11, R41.reuse, R48, R11 ;  /* 0x00000030290b7223 */ /* 0x040fe2000000000b */
[C---:B------:R-:W-:Y:S01]  /*84f0*/  FFMA R8, R41.reuse, R49, R8 ;  /* 0x0000003129087223 */ /* 0x040fe20000000008 */
[C---:B------:R-:W-:Y:S01]  /*8500*/  FFMA R9, R41.reuse, R50, R9 ;  /* 0x0000003229097223 */ /* 0x040fe20000000009 */
[C---:B------:R-:W-:Y:S01]  /*8510*/  FMUL R10, R38.reuse, R14 ;  /* 0x0000000e260a7220 */ /* 0x040fe20000400000 */
[C---:B------:R-:W-:Y:S01]  /*8520*/  FMUL R15, R38.reuse, R15 ;  /* 0x0000000f260f7220 */ /* 0x040fe20000400000 */
[C---:B------:R-:W-:Y:S01]  /*8530*/  FMUL R12, R38.reuse, R16 ;  /* 0x00000010260c7220 */ /* 0x040fe20000400000 */
[C---:B------:R-:W-:Y:S01]  /*8540*/  FMUL R13, R38.reuse, R17 ;  /* 0x00000011260d7220 */ /* 0x040fe20000400000 */
[C---:B------:R-:W-:Y:S01]  /*8550*/  FFMA R10, R41.reuse, R51, R10 ;  /* 0x00000033290a7223 */ /* 0x040fe2000000000a */
[C---:B------:R-:W-:Y:S01]  /*8560*/  FMUL R14, R38.reuse, R18 ;  /* 0x00000012260e7220 */ /* 0x040fe20000400000 */
[----:B------:R-:W-:Y:S01]  /*8570*/  FFMA R15, R41, R52, R15 ;  /* 0x00000034290f7223 */ /* 0x000fe2000000000f */
[--C-:B------:R-:W-:Y:S02]  /*8580*/  HADD2.F32 R57, -RZ, R64.reuse.H0_H0 ;  /* 0x20000040ff397230 */ /* 0x100fe40000004100 */
[C---:B------:R-:W-:Y:S01]  /*8590*/  FMUL R19, R38.reuse, R19 ;  /* 0x0000001326137220 */ /* 0x040fe20000400000 */
[----:B------:R-:W-:Y:S01]  /*85a0*/  F2FP.F16.F32.PACK_AB R87, R11, R6 ;  /* 0x000000060b57723e */ /* 0x000fe200000000ff */
[C---:B------:R-:W-:Y:S01]  /*85b0*/  FFMA R12, R41.reuse, R53, R12 ;  /* 0x00000035290c7223 */ /* 0x040fe2000000000c */
[----:B------:R-:W-:Y:S02]  /*85c0*/  HADD2.F32 R58, -RZ, R64.H1_H1 ;  /* 0x30000040ff3a7230 */ /* 0x000fe40000004100 */
[C---:B------:R-:W-:Y:S01]  /*85d0*/  FMUL R16, R38.reuse, R20 ;  /* 0x0000001426107220 */ /* 0x040fe20000400000 */
[C---:B------:R-:W-:Y:S01]  /*85e0*/  FFMA R13, R41.reuse, R54, R13 ;  /* 0x00000036290d7223 */ /* 0x040fe2000000000d */
[----:B------:R1:W-:Y:S01]  /*85f0*/  STS.128 [R103+UR4], R84 ;  /* 0x0000005467007988 */ /* 0x0003e20008000c04 */
[--C-:B------:R-:W-:Y:S02]  /*8600*/  HADD2.F32 R59, -RZ, R65.reuse.H0_H0 ;  /* 0x20000041ff3b7230 */ /* 0x100fe40000004100 */
[C---:B------:R-:W-:Y:S01]  /*8610*/  FMUL R17, R38.reuse, R21 ;  /* 0x0000001526117220 */ /* 0x040fe20000400000 */
[C---:B------:R-:W-:Y:S01]  /*8620*/  FFMA R14, R41.reuse, R55, R14 ;  /* 0x00000037290e7223 */ /* 0x040fe2000000000e */
[----:B------:R-:W-:Y:S02]  /*8630*/  HADD2.F32 R60, -RZ, R65.H1_H1 ;  /* 0x30000041ff3c7230 */ /* 0x000fe40000004100 */
[C---:B------:R-:W-:Y:S01]  /*8640*/  FMUL R18, R38.reuse, R22 ;  /* 0x0000001626127220 */ /* 0x040fe20000400000 */
[C---:B------:R-:W-:Y:S01]  /*8650*/  FFMA R19, R41.reuse, R56, R19 ;  /* 0x0000003829137223 */ /* 0x040fe20000000013 */
        /* <DEDUP_REMOVED lines=11> */
[----:B------:R-:W-:Y:S01]  /*8710*/  FFMA R23, R41, R60, R23 ;  /* 0x0000003c29177223 */ /* 0x000fe20000000017 */
[--C-:B------:R-:W-:Y:S02]  /*8720*/  HADD2.F32 R65, -RZ, R72.reuse.H0_H0 ;  /* 0x20000048ff417230 */ /* 0x100fe40000004100 */
[C---:B------:R-:W-:Y:S01]  /*8730*/  FMUL R27, R38.reuse, R27 ;  /* 0x0000001b261b7220 */ /* 0x040fe20000400000 */
[----:B------:R-:W-:Y:S01]  /*8740*/  F2FP.F16.F32.PACK_AB R104, R9, R8 ;  /* 0x000000080968723e */ /* 0x000fe200000000ff */
[----:B------:R-:W-:Y:S01]  /*8750*/  FFMA R20, R41, R61, R20 ;  /* 0x0000003d29147223 */ /* 0x000fe20000000014 */
[----:B------:R-:W-:Y:S01]  /*8760*/  F2FP.F16.F32.PACK_AB R105, R15, R10 ;  /* 0x0000000a0f69723e */ /* 0x000fe200000000ff */
[----:B------:R-:W-:Y:S01]  /*8770*/  HADD2.F32 R66, -RZ, R72.H1_H1 ;  /* 0x30000048ff427230 */ /* 0x000fe20000004100 */
[----:B------:R-:W-:Y:S01]  /*8780*/  F2FP.F16.F32.PACK_AB R106, R13, R12 ;  /* 0x0000000c0d6a723e */ /* 0x000fe200000000ff */
[C---:B------:R-:W-:Y:S01]  /*8790*/  FMUL R24, R38.reuse, R28 ;  /* 0x0000001c26187220 */ /* 0x040fe20000400000 */
[----:B------:R-:W-:Y:S01]  /*87a0*/  F2FP.F16.F32.PACK_AB R107, R19, R14 ;  /* 0x0000000e136b723e */ /* 0x000fe200000000ff */
[C---:B------:R-:W-:Y:S01]  /*87b0*/  FFMA R21, R41.reuse, R62, R21 ;  /* 0x0000003e29157223 */ /* 0x040fe20000000015 */
[--C-:B------:R-:W-:Y:S02]  /*87c0*/  HADD2.F32 R67, -RZ, R73.reuse.H0_H0 ;  /* 0x20000049ff437230 */ /* 0x100fe40000004100 */
[C---:B------:R-:W-:Y:S01]  /*87d0*/  FMUL R25, R38.reuse, R29 ;  /* 0x0000001d26197220 */ /* 0x040fe20000400000 */
[C---:B------:R-:W-:Y:S01]  /*87e0*/  FFMA R22, R41.reuse, R63, R22 ;  /* 0x0000003f29167223 */ /* 0x040fe20000000016 */
[----:B------:R1:W-:Y:S01]  /*87f0*/  STS.128 [R111+0x10], R104 ;  /* 0x000010686f007388 */ /* 0x0003e20000000c00 */
        /* <DEDUP_REMOVED lines=39> */
[----:B------:R-:W-:Y:S02]  /*8a70*/  UIADD3 UR40, UPT, UPT, UR51, 0x200, UR4 ;  /* 0x0000020033287890 */ /* 0x000fe4000fffe004 */
[----:B------:R-:W-:Y:S02]  /*8a80*/  UIADD3 UR41, UPT, UPT, UR52, 0x20, URZ ;  /* 0x0000002034297890 */ /* 0x000fe4000fffe0ff */
[----:B--2---:R-:W-:Y:S04]  /*8a90*/  UIADD3 UR6, UP0, UPT, UR8, 0x780, URZ ;  /* 0x0000078008067890 */ /* 0x004fe8000ff1e0ff */
[----:B------:R-:W-:Y:S09]  /*8aa0*/  UIADD3.X UR7, UPT, UPT, URZ, UR9, URZ, UP0, !UPT ;  /* 0x00000009ff077290 */ /* 0x000ff200087fe4ff */
[----:B------:R2:W-:Y:S02]  /*8ab0*/  UTMASTG.5D [UR40], [UR6] ;  /* 0x00000028060073b5 */ /* 0x0005e40008020000 */
[----:B--2---:R0:W-:Y:S02]  /*8ac0*/  UTMACMDFLUSH ;  /* 0x00000000000079b7 */ /* 0x0041e40000000000 */
.L_x_102:
[----:B------:R-:W-:Y:S05]  /*8ad0*/  BSYNC.RECONVERGENT B0 ;  /* 0x0000000000007941 */ /* 0x000fea0003800200 */
.L_x_101:
[----:B------:R-:W-:Y:S01]  /*8ae0*/  MOV R0, UR49 ;  /* 0x0000003100007c02 */ /* 0x000fe20008000f00 */
[----:B------:R-:W-:Y:S01]  /*8af0*/  UIADD3 UR4, UPT, UPT, UR50, 0x1, URZ ;  /* 0x0000000132047890 */ /* 0x000fe2000fffe0ff */
[----:B------:R-:W-:Y:S05]  /*8b00*/  BSSY.RECONVERGENT B0, `(.L_x_103) ;  /* 0x0000005000007945 */ /* 0x000fea0003800200 */
[----:B------:R-:W-:Y:S02]  /*8b10*/  MOV R2, UR4 ;  /* 0x0000000400027c02 */ /* 0x000fe40008000f00 */
[----:B------:R-:W-:Y:S01]  /*8b20*/  MOV R46, UR4 ;  /* 0x00000004002e7c02 */ /* 0x000fe20008000f00 */
[----:B------:R-:W-:Y:S05]  /*8b30*/  @P0 BRA `(.L_x_104) ;  /* 0x0000000000040947 */ /* 0x000fea0003800000 */
[----:B------:R-:W-:Y:S04]  /*8b40*/  DEPBAR.LE SB0, 0x1 ;  /* 0x000080400000791a */ /* 0x000fe80000000000 */
.L_x_104:
[----:B------:R-:W-:Y:S05]  /*8b50*/  BSYNC.RECONVERGENT B0 ;  /* 0x0000000000007941 */ /* 0x000fea0003800200 */
.L_x_103:
[----:B------:R-:W-:Y:S01]  /*8b60*/  BAR.SYNC.DEFER_BLOCKING 0x1, 0x80 ;  /* 0x0042000000007b1d */ /* 0x000fe20000010000 */
[----:B------:R-:W-:Y:S01]  /*8b70*/  ISETP.NE.AND P0, PT, R2, 0x3, PT ;  /* 0x000000030200780c */ /* 0x000fe20003f05270 */
[----:B------:R-:W-:Y:S01]  /*8b80*/  UISETP.NE.AND UP0, UPT, UR54, -0x2, UPT ;  /* 0xfffffffe3600788c */ /* 0x000fe2000bf05270 */
[----:B------:R-:W-:Y:S02]  /*8b90*/  ISETP.NE.AND P2, PT, R98, RZ, PT ;  /* 0x000000ff6200720c */ /* 0x000fe40003f45270 */
[----:B------:R-:W-:Y:S01]  /*8ba0*/  ISETP.EQ.XOR P1, PT, R0, 0x3, !P0 ;  /* 0x000000030000780c */ /* 0x000fe20004722a70 */
[----:B------:R-:W-:Y:S01]  /*8bb0*/  VIADD R0, R36, 0x1 ;  /* 0x0000000124007836 */ /* 0x000fe20000000000 */
[----:B------:R-:W-:Y:S02]  /*8bc0*/  SEL R46, R46, RZ, P0 ;  /* 0x000000ff2e2e7207 */ /* 0x000fe40000000000 */
[----:B------:R-:W-:Y:S04]  /*8bd0*/  SEL R3, RZ, 0x1, !P1 ;  /* 0x00000001ff037807 */ /* 0x000fe80004800000 */
[----:B------:R-:W-:Y:S01]  /*8be0*/  LOP3.LUT R92, R92, R3, RZ, 0x3c, !PT ;  /* 0x000000035c5c7212 */ /* 0x000fe200078e3cff */
[----:B------:R-:W-:Y:S06]  /*8bf0*/  BRA.U !UP0, `(.L_x_105) ;  /* 0x0000000108307547 */ /* 0x000fec000b800000 */
        /* <DEDUP_REMOVED lines=12> */
.L_x_105:
[----:B------:R-:W-:Y:S01]  /*8cc0*/  R2UR UR5, R88 ;  /* 0x00000000580572ca */ /* 0x000fe200000e0000 */
[----:B------:R-:W-:Y:S01]  /*8cd0*/  UIADD3 UR54, UPT, UPT, UR54, 0x2, URZ ;  /* 0x0000000236367890 */ /* 0x000fe2000fffe0ff */
[----:B------:R-:W-:Y:S01]  /*8ce0*/  R2UR UR4, R89 ;  /* 0x00000000590472ca */ /* 0x000fe200000e0000 */
[----:B------:R-:W-:Y:S01]  /*8cf0*/  IMAD.MOV.U32 R17, RZ, RZ, R101 ;  /* 0x000000ffff117224 */ /* 0x000fe200078e0065 */
[----:B------:R-:W-:Y:S02]  /*8d00*/  LOP3.LUT P0, RZ, R82, 0x1, RZ, 0xc0, !PT ;  /* 0x0000000152ff7812 */ /* 0x000fe4000780c0ff */
[----:B------:R-:W-:Y:S02]  /*8d10*/  ISETP.NE.AND P1, PT, R0, 0x2, PT ;  /* 0x000000020000780c */ /* 0x000fe40003f25270 */
[----:B------:R-:W-:Y:S02]  /*8d20*/  LOP3.LUT R90, R90, 0x1, RZ, 0x3c, !PT ;  /* 0x000000015a5a7812 */ /* 0x000fe400078e3cff */
[----:B--2---:R-:W-:Y:S02]  /*8d30*/  SEL R2, RZ, 0x1, P1 ;  /* 0x00000001ff027807 */ /* 0x004fe40000800000 */
[----:B------:R-:W-:Y:S01]  /*8d40*/  SEL R36, R0, RZ, P1 ;  /* 0x000000ff00247207 */ /* 0x000fe20000800000 */
[----:B------:R-:W-:Y:S01]  /*8d50*/  UIADD3 UR22, UPT, UPT, UR36, UR5, URZ ;  /* 0x0000000524167290 */ /* 0x000fe2000fffe0ff */
[----:B------:R-:W-:Y:S01]  /*8d60*/  LOP3.LUT R91, R91, R2, RZ, 0x3c, !PT ;  /* 0x000000025b5b7212 */ /* 0x000fe200078e3cff */
[----:B------:R-:W-:Y:S02]  /*8d70*/  UIADD3 UR28, UPT, UPT, UR37, UR4, URZ ;  /* 0x00000004251c7290 */ /* 0x000fe4000fffe0ff */
[----:B------:R-:W-:Y:S10]  /*8d80*/  @P0 BRA `(.L_x_106) ;  /* 0xffffffd0003c0947 */ /* 0x000ff4000383ffff */
[----:B------:R-:W-:Y:S05]  /*8d90*/  @!P2 BRA `(.L_x_107) ;  /* 0x000000000048a947 */ /* 0x000fea0003800000 */
[----:B------:R-:W2:Y:S02]  /*8da0*/  LDCU.64 UR4, c[0x0][0x990] ;  /* 0x00013200ff0477ac */ /* 0x000ea40008000a00 */
[----:B--2---:R-:W-:-:S04]  /*8db0*/  UISETP.NE.U32.AND UP0, UPT, UR4, URZ, UPT ;  /* 0x000000ff0400728c */ /* 0x004fc8000bf05070 */
[----:B------:R-:W-:-:S09]  /*8dc0*/  UISETP.NE.AND.EX UP0, UPT, UR5, URZ, UPT, UP0 ;  /* 0x000000ff0500728c */ /* 0x000fd2000bf05300 */
[----:B------:R-:W-:Y:S05]  /*8dd0*/  BRA.U UP0, `(.L_x_108) ;  /* 0x00000001000c7547 */ /* 0x000fea000b800000 */
[----:B------:R-:W-:-:S13]  /*8de0*/  FSETP.NEU.AND P0, PT, R41, RZ, PT ;  /* 0x000000ff2900720b */ /* 0x000fda0003f0d000 */
[----:B------:R-:W-:Y:S05]  /*8df0*/  @!P0 EXIT ;  /* 0x000000000000894d */ /* 0x000fea0003800000 */
[----:B------:R-:W-:Y:S05]  /*8e00*/  BRA `(.L_x_107) ;  /* 0x00000000002c7947 */ /* 0x000fea0003800000 */
.L_x_108:
[----:B------:R-:W-:Y:S01]  /*8e10*/  ISETP.NE.AND P0, PT, R108, RZ, PT ;  /* 0x000000ff6c00720c */ /* 0x000fe20003f05270 */
[----:B------:R-:W-:-:S12]  /*8e20*/  BSSY.RECONVERGENT B0, `(.L_x_107) ;  /* 0x0000009000007945 */ /* 0x000fd80003800200 */
[----:B------:R-:W-:Y:S05]  /*8e30*/  @P0 BRA `(.L_x_109) ;  /* 0x0000000000140947 */ /* 0x000fea0003800000 */
[----:B------:R-:W2:Y:S02]  /*8e40*/  LDCU.64 UR4, c[0x0][0x988] ;  /* 0x00013100ff0477ac */ /* 0x000ea40008000a00 */
[----:B--2---:R-:W-:-:S04]  /*8e50*/  ISETP.NE.U32.AND P0, PT, RZ, UR4, PT ;  /* 0x00000004ff007c0c */ /* 0x004fc8000bf05070 */
[----:B------:R-:W-:-:S13]  /*8e60*/  ISETP.NE.AND.EX P0, PT, RZ, UR5, PT, P0 ;  /* 0x00000005ff007c0c */ /* 0x000fda000bf05300 */
[----:B------:R-:W-:Y:S05]  /*8e70*/  @!P0 EXIT ;  /* 0x000000000000894d */ /* 0x000fea0003800000 */
[----:B------:R-:W-:Y:S05]  /*8e80*/  BRA `(.L_x_110) ;  /* 0x0000000000087947 */ /* 0x000fea0003800000 */
.L_x_109:
[----:B------:R-:W-:-:S13]  /*8e90*/  FSETP.NEU.AND P0, PT, R41, RZ, PT ;  /* 0x000000ff2900720b */ /* 0x000fda0003f0d000 */
[----:B------:R-:W-:Y:S05]  /*8ea0*/  @!P0 EXIT ;  /* 0x000000000000894d */ /* 0x000fea0003800000 */
.L_x_110:
[----:B------:R-:W-:Y:S05]  /*8eb0*/  BSYNC.RECONVERGENT B0 ;  /* 0x0000000000007941 */ /* 0x000fea0003800200 */
.L_x_107:
[----:B------:R-:W2:Y:S01]  /*8ec0*/  S2UR UR5, SR_CgaCtaId ;  /* 0x00000000000579c3 */ /* 0x000ea20000008800 */
[----:B------:R-:W-:Y:S01]  /*8ed0*/  ULEA UR4, UR55, UR51, 0x3 ;  /* 0x0000003337047291 */ /* 0x000fe2000f8e18ff */
[----:B------:R-:W-:-:S04]  /*8ee0*/  DEPBAR.LE SB0, 0x0 ;  /* 0x000080000000791a */ /* 0x000fc80000000000 */
[----:B------:R-:W-:-:S04]  /*8ef0*/  UIADD3 UR4, UPT, UPT, UR4, 0x98, URZ ;  /* 0x0000009804047890 */ /* 0x000fc8000fffe0ff */
[----:B--2---:R-:W-:-:S09]  /*8f00*/  UPRMT UR4, UR5, 0x654, UR4 ;  /* 0x0000065405047896 */ /* 0x004fd20008000004 */
[----:B------:R-:W-:Y:S01]  /*8f10*/  SYNCS.ARRIVE.TRANS64.RED.A1T0 RZ, [UR4], RZ ;  /* 0x000000ffffff79a7 */ /* 0x000fe20008100404 */
[----:B------:R-:W-:Y:S05]  /*8f20*/  EXIT ;  /* 0x000000000000794d */ /* 0x000fea0003800000 */
.L_x_19:
[----:B------:R-:W-:Y:S07]  /*8f30*/  MOV R0, UR41 ;  /* 0x0000002900007c02 */ /* 0x000fee0008000f00 */
.L_x_111:
[----:B--2---:R2:W3:Y:S02]  /*8f40*/  SYNCS.PHASECHK.TRANS64.TRYWAIT P0, [R0+URZ+0x40], R5 ;  /* 0x00004005000075a7 */ /* 0x0044e400080011ff */
[----:B---3--:R-:W-:Y:S05]  /*8f50*/  @!P0 NANOSLEEP.SYNCS 0x989680 ;  /* 0x009896800000895d */ /* 0x008fea0003900000 */
[----:B------:R-:W3:Y:S02]  /*8f60*/  @!P0 SYNCS.PHASECHK.TRANS64 P0, [R0+URZ+0x40], R5 ;  /* 0x00004005000085a7 */ /* 0x000ee400080010ff */
[----:B---3--:R-:W-:Y:S05]  /*8f70*/  @!P0 BRA `(.L_x_111) ;  /* 0xfffffffc00f08947 */ /* 0x008fea000383ffff */
[----:B------:R-:W-:Y:S05]  /*8f80*/  BRA `(.L_x_18) ;  /* 0xffffff8c00987947 */ /* 0x000fea000383ffff */
.L_x_25:
[----:B------:R-:W-:Y:S07]  /*8f90*/  MOV R0, UR33 ;  /* 0x0000002100007c02 */ /* 0x000fee0008000f00 */
.L_x_112:
[----:B-1----:R1:W2:Y:S02]  /*8fa0*/  SYNCS.PHASECHK.TRANS64.TRYWAIT P0, [R0+URZ+0x40], R5 ;  /* 0x00004005000075a7 */ /* 0x0022a400080011ff */
[----:B--2---:R-:W-:Y:S05]  /*8fb0*/  @!P0 NANOSLEEP.SYNCS 0x989680 ;  /* 0x009896800000895d */ /* 0x004fea0003900000 */
[----:B------:R-:W2:Y:S02]  /*8fc0*/  @!P0 SYNCS.PHASECHK.TRANS64 P0, [R0+URZ+0x40], R5 ;  /* 0x00004005000085a7 */ /* 0x000ea400080010ff */
[----:B--2---:R-:W-:Y:S05]  /*8fd0*/  @!P0 BRA `(.L_x_112) ;  /* 0xfffffffc00f08947 */ /* 0x004fea000383ffff */
[----:B------:R-:W-:Y:S05]  /*8fe0*/  BRA `(.L_x_24) ;  /* 0xffffff9400087947 */ /* 0x000fea000383ffff */
.L_x_29:
[----:B-1----:R-:W-:-:S07]  /*8ff0*/  MOV R0, UR37 ;  /* 0x0000002500007c02 */ /* 0x002fce0008000f00 */
.L_x_113:
[----:B-1----:R1:W2:Y:S02]  /*9000*/  SYNCS.PHASECHK.TRANS64.TRYWAIT P0, [R0+URZ+0xc0], R3 ;  /* 0x0000c003000075a7 */ /* 0x0022a400080011ff */
[----:B--2---:R-:W-:Y:S05]  /*9010*/  @!P0 NANOSLEEP.SYNCS 0x989680 ;  /* 0x009896800000895d */ /* 0x004fea0003900000 */
[----:B------:R-:W2:Y:S02]  /*9020*/  @!P0 SYNCS.PHASECHK.TRANS64 P0, [R0+URZ+0xc0], R3 ;  /* 0x0000c003000085a7 */ /* 0x000ea400080010ff */
[----:B--2---:R-:W-:Y:S05]  /*9030*/  @!P0 BRA `(.L_x_113) ;  /* 0xfffffffc00f08947 */ /* 0x004fea000383ffff */
[----:B------:R-:W-:Y:S05]  /*9040*/  BRA `(.L_x_114) ;  /* 0xffffff9400f87947 */ /* 0x000fea000383ffff */
.L_x_33:
[----:B------:R-:W-:-:S07]  /*9050*/  MOV R0, UR4 ;  /* 0x0000000400007c02 */ /* 0x000fce0008000f00 */
.L_x_115:
[----:B-1----:R1:W2:Y:S02]  /*9060*/  SYNCS.PHASECHK.TRANS64.TRYWAIT P0, [R0+URZ], R3 ;  /* 0x00000003000075a7 */ /* 0x0022a400080011ff */
[----:B--2---:R-:W-:Y:S05]  /*9070*/  @!P0 NANOSLEEP.SYNCS 0x989680 ;  /* 0x009896800000895d */ /* 0x004fea0003900000 */
[----:B------:R-:W2:Y:S02]  /*9080*/  @!P0 SYNCS.PHASECHK.TRANS64 P0, [R0+URZ], R3 ;  /* 0x00000003000085a7 */ /* 0x000ea400080010ff */
[----:B--2---:R-:W-:Y:S05]  /*9090*/  @!P0 BRA `(.L_x_115) ;  /* 0xfffffffc00f08947 */ /* 0x004fea000383ffff */
[----:B------:R-:W-:Y:S05]  /*90a0*/  BRA `(.L_x_116) ;  /* 0xffffff9c008c7947 */ /* 0x000fea000383ffff */
.L_x_34:
[----:B------:R-:W-:-:S07]  /*90b0*/  MOV R0, UR5 ;  /* 0x0000000500007c02 */ /* 0x000fce0008000f00 */
.L_x_117:
[----:B-1----:R1:W2:Y:S02]  /*90c0*/  SYNCS.PHASECHK.TRANS64.TRYWAIT P0, [R0+URZ], R3 ;  /* 0x00000003000075a7 */ /* 0x0022a400080011ff */
[----:B--2---:R-:W-:Y:S05]  /*90d0*/  @!P0 NANOSLEEP.SYNCS 0x989680 ;  /* 0x009896800000895d */ /* 0x004fea0003900000 */
[----:B------:R-:W2:Y:S02]  /*90e0*/  @!P0 SYNCS.PHASECHK.TRANS64 P0, [R0+URZ], R3 ;  /* 0x00000003000085a7 */ /* 0x000ea400080010ff */
[----:B--2---:R-:W-:Y:S05]  /*90f0*/  @!P0 BRA `(.L_x_117) ;  /* 0xfffffffc00f08947 */ /* 0x004fea000383ffff */
[----:B------:R-:W-:Y:S05]  /*9100*/  BRA `(.L_x_118) ;  /* 0xffffff9c009c7947 */ /* 0x000fea000383ffff */
.L_x_35:
[----:B------:R-:W-:-:S07]  /*9110*/  MOV R0, UR5 ;  /* 0x0000000500007c02 */ /* 0x000fce0008000f00 */
.L_x_119:
[----:B-1----:R1:W2:Y:S02]  /*9120*/  SYNCS.PHASECHK.TRANS64.TRYWAIT P0, [R0+URZ], R3 ;  /* 0x00000003000075a7 */ /* 0x0022a400080011ff */
[----:B--2---:R-:W-:Y:S05]  /*9130*/  @!P0 NANOSLEEP.SYNCS 0x989680 ;  /* 0x009896800000895d */ /* 0x004fea0003900000 */
[----:B------:R-:W2:Y:S02]  /*9140*/  @!P0 SYNCS.PHASECHK.TRANS64 P0, [R0+URZ], R3 ;  /* 0x00000003000085a7 */ /* 0x000ea400080010ff */
[----:B--2---:R-:W-:Y:S05]  /*9150*/  @!P0 BRA `(.L_x_119) ;  /* 0xfffffffc00f08947 */ /* 0x004fea000383ffff */
[----:B------:R-:W-:Y:S05]  /*9160*/  BRA `(.L_x_120) ;  /* 0xffffff9c00ac7947 */ /* 0x000fea000383ffff */
.L_x_36:
[----:B------:R-:W-:-:S07]  /*9170*/  MOV R0, UR5 ;  /* 0x0000000500007c02 */ /* 0x000fce0008000f00 */
.L_x_121:
[----:B-1----:R1:W2:Y:S02]  /*9180*/  SYNCS.PHASECHK.TRANS64.TRYWAIT P0, [R0+URZ], R3 ;  /* 0x00000003000075a7 */ /* 0x0022a400080011ff */
[----:B--2---:R-:W-:Y:S05]  /*9190*/  @!P0 NANOSLEEP.SYNCS 0x989680 ;  /* 0x009896800000895d */ /* 0x004fea0003900000 */
[----:B------:R-:W2:Y:S02]  /*91a0*/  @!P0 SYNCS.PHASECHK.TRANS64 P0, [R0+URZ], R3 ;  /* 0x00000003000085a7 */ /* 0x000ea400080010ff */
[----:B--2---:R-:W-:Y:S05]  /*91b0*/  @!P0 BRA `(.L_x_121) ;  /* 0xfffffffc00f08947 */ /* 0x004fea000383ffff */
[----:B------:R-:W-:Y:S05]  /*91c0*/  BRA `(.L_x_122) ;  /* 0xffffff9c00bc7947 */ /* 0x000fea000383ffff */
.L_x_37:
[----:B------:R-:W-:-:S07]  /*91d0*/  MOV R0, UR5 ;  /* 0x0000000500007c02 */ /* 0x000fce0008000f00 */
.L_x_123:
[----:B-1----:R1:W2:Y:S02]  /*91e0*/  SYNCS.PHASECHK.TRANS64.TRYWAIT P0, [R0+URZ], R3 ;  /* 0x00000003000075a7 */ /* 0x0022a400080011ff */
[----:B--2---:R-:W-:Y:S05]  /*91f0*/  @!P0 NANOSLEEP.SYNCS 0x989680 ;  /* 0x009896800000895d */ /* 0x004fea0003900000 */
[----:B------:R-:W2:Y:S02]  /*9200*/  @!P0 SYNCS.PHASECHK.TRANS64 P0, [R0+URZ], R3 ;  /* 0x00000003000085a7 */ /* 0x000ea400080010ff */
[----:B--2---:R-:W-:Y:S05]  /*9210*/  @!P0 BRA `(.L_x_123) ;  /* 0xfffffffc00f08947 */ /* 0x004fea000383ffff */
[----:B------:R-:W-:Y:S05]  /*9220*/  BRA `(.L_x_124) ;  /* 0xffffff9c00cc7947 */ /* 0x000fea000383ffff */
.L_x_38:
[----:B------:R-:W-:-:S07]  /*9230*/  MOV R0, UR5 ;  /* 0x0000000500007c02 */ /* 0x000fce0008000f00 */
.L_x_125:
[----:B-1----:R1:W2:Y:S02]  /*9240*/  SYNCS.PHASECHK.TRANS64.TRYWAIT P0, [R0+URZ], R3 ;  /* 0x00000003000075a7 */ /* 0x0022a400080011ff */
[----:B--2---:R-:W-:Y:S05]  /*9250*/  @!P0 NANOSLEEP.SYNCS 0x989680 ;  /* 0x009896800000895d */ /* 0x004fea0003900000 */
[----:B------:R-:W2:Y:S02]  /*9260*/  @!P0 SYNCS.PHASECHK.TRANS64 P0, [R0+URZ], R3 ;  /* 0x00000003000085a7 */ /* 0x000ea400080010ff */
[----:B--2---:R-:W-:Y:S05]  /*9270*/  @!P0 BRA `(.L_x_125) ;  /* 0xfffffffc00f08947 */ /* 0x004fea000383ffff */
[----:B------:R-:W-:Y:S05]  /*9280*/  BRA `(.L_x_126) ;  /* 0xffffff9c00dc7947 */ /* 0x000fea000383ffff */
.L_x_39:
[----:B------:R-:W-:-:S07]  /*9290*/  MOV R0, UR5 ;  /* 0x0000000500007c02 */ /* 0x000fce0008000f00 */
.L_x_127:
[----:B-1----:R1:W2:Y:S02]  /*92a0*/  SYNCS.PHASECHK.TRANS64.TRYWAIT P0, [R0+URZ], R3 ;  /* 0x00000003000075a7 */ /* 0x0022a400080011ff */
[----:B--2---:R-:W-:Y:S05]  /*92b0*/  @!P0 NANOSLEEP.SYNCS 0x989680 ;  /* 0x009896800000895d */ /* 0x004fea0003900000 */
[----:B------:R-:W2:Y:S02]  /*92c0*/  @!P0 SYNCS.PHASECHK.TRANS64 P0, [R0+URZ], R3 ;  /* 0x00000003000085a7 */ /* 0x000ea400080010ff */
[----:B--2---:R-:W-:Y:S05]  /*92d0*/  @!P0 BRA `(.L_x_127) ;  /* 0xfffffffc00f08947 */ /* 0x004fea000383ffff */
[----:B------:R-:W-:Y:S05]  /*92e0*/  BRA `(.L_x_128) ;  /* 0xffffff9c00ec7947 */ /* 0x000fea000383ffff */
.L_x_42:
[----:B------:R-:W-:-:S07]  /*92f0*/  MOV R4, UR4 ;  /* 0x0000000400047c02 */ /* 0x000fce0008000f00 */
.L_x_129:
[----:B--2---:R2:W3:Y:S02]  /*9300*/  SYNCS.PHASECHK.TRANS64.TRYWAIT P1, [R4+URZ+0xc8], R7 ;  /* 0x0000c807040075a7 */ /* 0x0044e400080211ff */
[----:B---3--:R-:W-:Y:S05]  /*9310*/  @!P1 NANOSLEEP.SYNCS 0x989680 ;  /* 0x009896800000995d */ /* 0x008fea0003900000 */
[----:B------:R-:W3:Y:S02]  /*9320*/  @!P1 SYNCS.PHASECHK.TRANS64 P1, [R4+URZ+0xc8], R7 ;  /* 0x0000c807040095a7 */ /* 0x000ee400080210ff */
[----:B---3--:R-:W-:Y:S05]  /*9330*/  @!P1 BRA `(.L_x_129) ;  /* 0xfffffffc00f09947 */ /* 0x008fea000383ffff */
[----:B------:R-:W-:Y:S05]  /*9340*/  BRA `(.L_x_130) ;  /* 0xffffffa0005c7947 */ /* 0x000fea000383ffff */
.L_x_43:
[----:B--2---:R-:W-:-:S07]  /*9350*/  MOV R4, UR4 ;  /* 0x0000000400047c02 */ /* 0x004fce0008000f00 */
.L_x_131:
[----:B--2---:R2:W3:Y:S02]  /*9360*/  SYNCS.PHASECHK.TRANS64.TRYWAIT P1, [R4+URZ+0xc0], R5 ;  /* 0x0000c005040075a7 */ /* 0x0044e400080211ff */
[----:B---3--:R-:W-:Y:S05]  /*9370*/  @!P1 NANOSLEEP.SYNCS 0x989680 ;  /* 0x009896800000995d */ /* 0x008fea0003900000 */
[----:B------:R-:W3:Y:S02]  /*9380*/  @!P1 SYNCS.PHASECHK.TRANS64 P1, [R4+URZ+0xc0], R5 ;  /* 0x0000c005040095a7 */ /* 0x000ee400080210ff */
[----:B---3--:R-:W-:Y:S05]  /*9390*/  @!P1 BRA `(.L_x_131) ;  /* 0xfffffffc00f09947 */ /* 0x008fea000383ffff */
[----:B------:R-:W-:Y:S05]  /*93a0*/  BRA `(.L_x_132) ;  /* 0xffffffa000647947 */ /* 0x000fea000383ffff */
.L_x_51:
[----:B------:R-:W-:-:S07]  /*93b0*/  MOV R0, UR21 ;  /* 0x0000001500007c02 */ /* 0x000fce0008000f00 */
.L_x_133:
[----:B--2---:R2:W3:Y:S02]  /*93c0*/  SYNCS.PHASECHK.TRANS64.TRYWAIT P0, [R0+URZ+0xc0], R3 ;  /* 0x0000c003000075a7 */ /* 0x0044e400080011ff */
[----:B---3--:R-:W-:Y:S05]  /*93d0*/  @!P0 NANOSLEEP.SYNCS 0x989680 ;  /* 0x009896800000895d */ /* 0x008fea0003900000 */
[----:B------:R-:W3:Y:S02]  /*93e0*/  @!P0 SYNCS.PHASECHK.TRANS64 P0, [R0+URZ+0xc0], R3 ;  /* 0x0000c003000085a7 */ /* 0x000ee400080010ff */
[----:B---3--:R-:W-:Y:S05]  /*93f0*/  @!P0 BRA `(.L_x_133) ;  /* 0xfffffffc00f08947 */ /* 0x008fea000383ffff */
[----:B------:R-:W-:Y:S05]  /*9400*/  BRA `(.L_x_134) ;  /* 0xffffffa400e87947 */ /* 0x000fea000383ffff */
.L_x_52:
[----:B------:R-:W-:-:S07]  /*9410*/  MOV R0, UR25 ;  /* 0x0000001900007c02 */ /* 0x000fce0008000f00 */
.L_x_135:
[----:B--2---:R2:W3:Y:S02]  /*9420*/  SYNCS.PHASECHK.TRANS64.TRYWAIT P0, [R0+URZ+0xe0], R3 ;  /* 0x0000e003000075a7 */ /* 0x0044e400080011ff */
[----:B---3--:R-:W-:Y:S05]  /*9430*/  @!P0 NANOSLEEP.SYNCS 0x989680 ;  /* 0x009896800000895d */ /* 0x008fea0003900000 */
[----:B------:R-:W3:Y:S02]  /*9440*/  @!P0 SYNCS.PHASECHK.TRANS64 P0, [R0+URZ+0xe0], R3 ;  /* 0x0000e003000085a7 */ /* 0x000ee400080010ff */
[----:B---3--:R-:W-:Y:S05]  /*9450*/  @!P0 BRA `(.L_x_135) ;  /* 0xfffffffc00f08947 */ /* 0x008fea000383ffff */
[----:B------:R-:W-:Y:S05]  /*9460*/  BRA `(.L_x_136) ;  /* 0xffffffa800007947 */ /* 0x000fea000383ffff */
.L_x_55:
[----:B--2---:R-:W-:Y:S07]  /*9470*/  MOV R0, UR17 ;  /* 0x0000001100007c02 */ /* 0x004fee0008000f00 */
.L_x_137:
[----:B--2---:R2:W3:Y:S02]  /*9480*/  SYNCS.PHASECHK.TRANS64.TRYWAIT P0, [R0+URZ], R3 ;  /* 0x00000003000075a7 */ /* 0x0044e400080011ff */
[----:B---3--:R-:W-:Y:S05]  /*9490*/  @!P0 NANOSLEEP.SYNCS 0x989680 ;  /* 0x009896800000895d */ /* 0x008fea0003900000 */
[----:B------:R-:W3:Y:S02]  /*94a0*/  @!P0 SYNCS.PHASECHK.TRANS64 P0, [R0+URZ], R3 ;  /* 0x00000003000085a7 */ /* 0x000ee400080010ff */
[----:B---3--:R-:W-:Y:S05]  /*94b0*/  @!P0 BRA `(.L_x_137) ;  /* 0xfffffffc00f08947 */ /* 0x008fea000383ffff */
[----:B------:R-:W-:Y:S05]  /*94c0*/  BRA `(.L_x_54) ;  /* 0xffffffa800307947 */ /* 0x000fea000383ffff */
.L_x_58:
[----:B------:R-:W-:-:S07]  /*94d0*/  MOV R0, UR4 ;  /* 0x0000000400007c02 */ /* 0x000fce0008000f00 */
.L_x_138:
[----:B--2---:R2:W4:Y:S02]  /*94e0*/  SYNCS.PHASECHK.TRANS64.TRYWAIT P0, [R0+URZ], R3 ;  /* 0x00000003000075a7 */ /* 0x00452400080011ff */
[----:B----4-:R-:W-:Y:S05]  /*94f0*/  @!P0 NANOSLEEP.SYNCS 0x989680 ;  /* 0x009896800000895d */ /* 0x010fea0003900000 */
[----:B------:R-:W4:Y:S02]  /*9500*/  @!P0 SYNCS.PHASECHK.TRANS64 P0, [R0+URZ], R3 ;  /* 0x00000003000085a7 */ /* 0x000f2400080010ff */
[----:B----4-:R-:W-:Y:S05]  /*9510*/  @!P0 BRA `(.L_x_138) ;  /* 0xfffffffc00f08947 */ /* 0x010fea000383ffff */
[----:B------:R-:W-:Y:S05]  /*9520*/  BRA `(.L_x_139) ;  /* 0xffffffac00247947 */ /* 0x000fea000383ffff */
.L_x_59:
[----:B------:R-:W-:-:S07]  /*9530*/  MOV R0, UR4 ;  /* 0x0000000400007c02 */ /* 0x000fce0008000f00 */
.L_x_140:
[----:B--2---:R2:W3:Y:S02]  /*9540*/  SYNCS.PHASECHK.TRANS64.TRYWAIT P0, [R0+URZ], R3 ;  /* 0x00000003000075a7 */ /* 0x0044e400080011ff */
[----:B---3--:R-:W-:Y:S05]  /*9550*/  @!P0 NANOSLEEP.SYNCS 0x989680 ;  /* 0x009896800000895d */ /* 0x008fea0003900000 */
[----:B------:R-:W3:Y:S02]  /*9560*/  @!P0 SYNCS.PHASECHK.TRANS64 P0, [R0+URZ], R3 ;  /* 0x00000003000085a7 */ /* 0x000ee400080010ff */
[----:B---3--:R-:W-:Y:S05]  /*9570*/  @!P0 BRA `(.L_x_140) ;  /* 0xfffffffc00f08947 */ /* 0x008fea000383ffff */
[----:B------:R-:W-:Y:S05]  /*9580*/  BRA `(.L_x_141) ;  /* 0xffffffac00307947 */ /* 0x000fea000383ffff */
.L_x_64:
[----:B------:R-:W-:Y:S07]  /*9590*/  MOV R0, UR24 ;  /* 0x0000001800007c02 */ /* 0x000fee0008000f00 */
.L_x_142:
[----:B-1----:R1:W2:Y:S02]  /*95a0*/  SYNCS.PHASECHK.TRANS64.TRYWAIT P0, [R0+URZ+0xc0], R5 ;  /* 0x0000c005000075a7 */ /* 0x0022a400080011ff */
[----:B--2---:R-:W-:Y:S05]  /*95b0*/  @!P0 NANOSLEEP.SYNCS 0x989680 ;  /* 0x009896800000895d */ /* 0x004fea0003900000 */
[----:B------:R-:W2:Y:S02]  /*95c0*/  @!P0 SYNCS.PHASECHK.TRANS64 P0, [R0+URZ+0xc0], R5 ;  /* 0x0000c005000085a7 */ /* 0x000ea400080010ff */
[----:B--2---:R-:W-:Y:S05]  /*95d0*/  @!P0 BRA `(.L_x_142) ;  /* 0xfffffffc00f08947 */ /* 0x004fea000383ffff */
[----:B------:R-:W-:Y:S05]  /*95e0*/  BRA `(.L_x_143) ;  /* 0xffffffb000f07947 */ /* 0x000fea000383ffff */
.L_x_67:
[----:B------:R-:W-:Y:S07]  /*95f0*/  MOV R9, UR24 ;  /* 0x0000001800097c02 */ /* 0x000fee0008000f00 */
.L_x_144:
[----:B-1----:R1:W2:Y:S02]  /*9600*/  SYNCS.PHASECHK.TRANS64.TRYWAIT P1, [R9+URZ+0xb8], R14 ;  /* 0x0000b80e090075a7 */ /* 0x0022a400080211ff */
[----:B--2---:R-:W-:Y:S05]  /*9610*/  @!P1 NANOSLEEP.SYNCS 0x989680 ;  /* 0x009896800000995d */ /* 0x004fea0003900000 */
[----:B------:R-:W2:Y:S02]  /*9620*/  @!P1 SYNCS.PHASECHK.TRANS64 P1, [R9+URZ+0xb8], R14 ;  /* 0x0000b80e090095a7 */ /* 0x000ea400080210ff */
[----:B--2---:R-:W-:Y:S05]  /*9630*/  @!P1 BRA `(.L_x_144) ;  /* 0xfffffffc00f09947 */ /* 0x004fea000383ffff */
[----:B------:R-:W-:Y:S05]  /*9640*/  BRA `(.L_x_66) ;  /* 0xffffffb800407947 */ /* 0x000fea000383ffff */
.L_x_70:
[----:B------:R-:W-:Y:S07]  /*9650*/  MOV R0, UR5 ;  /* 0x0000000500007c02 */ /* 0x000fee0008000f00 */
.L_x_145:
[----:B-1----:R1:W2:Y:S02]  /*9660*/  SYNCS.PHASECHK.TRANS64.TRYWAIT P1, [R0+URZ+0x98], R9 ;  /* 0x00009809000075a7 */ /* 0x0022a400080211ff */
[----:B--2---:R-:W-:Y:S05]  /*9670*/  @!P1 NANOSLEEP.SYNCS 0x989680 ;  /* 0x009896800000995d */ /* 0x004fea0003900000 */
[----:B------:R-:W2:Y:S02]  /*9680*/  @!P1 SYNCS.PHASECHK.TRANS64 P1, [R0+URZ+0x98], R9 ;  /* 0x00009809000095a7 */ /* 0x000ea400080210ff */
[----:B--2---:R-:W-:Y:S05]  /*9690*/  @!P1 BRA `(.L_x_145) ;  /* 0xfffffffc00f09947 */ /* 0x004fea000383ffff */
[----:B------:R-:W-:Y:S05]  /*96a0*/  BRA `(.L_x_146) ;  /* 0xffffffbc00ac7947 */ /* 0x000fea000383ffff */
.L_x_71:
[----:B------:R-:W-:Y:S07]  /*96b0*/  MOV R0, UR4 ;  /* 0x0000000400007c02 */ /* 0x000fee0008000f00 */
.L_x_147:
[----:B-1----:R1:W2:Y:S02]  /*96c0*/  SYNCS.PHASECHK.TRANS64.TRYWAIT P0, [R0+URZ+0x98], R11 ;  /* 0x0000980b000075a7 */ /* 0x0022a400080011ff */
[----:B--2---:R-:W-:Y:S05]  /*96d0*/  @!P0 NANOSLEEP.SYNCS 0x989680 ;  /* 0x009896800000895d */ /* 0x004fea0003900000 */
[----:B------:R-:W2:Y:S02]  /*96e0*/  @!P0 SYNCS.PHASECHK.TRANS64 P0, [R0+URZ+0x98], R11 ;  /* 0x0000980b000085a7 */ /* 0x000ea400080010ff */
[----:B--2---:R-:W-:Y:S05]  /*96f0*/  @!P0 BRA `(.L_x_147) ;  /* 0xfffffffc00f08947 */ /* 0x004fea000383ffff */
[----:B------:R-:W-:Y:S05]  /*9700*/  BRA `(.L_x_148) ;  /* 0xffffffc000187947 */ /* 0x000fea000383ffff */
.L_x_73:
[----:B------:R-:W-:-:S07]  /*9710*/  MOV R0, UR4 ;  /* 0x0000000400007c02 */ /* 0x000fce0008000f00 */
.L_x_149:
[----:B--2---:R2:W3:Y:S02]  /*9720*/  SYNCS.PHASECHK.TRANS64.TRYWAIT P0, [R0+URZ], R3 ;  /* 0x00000003000075a7 */ /* 0x0044e400080011ff */
[----:B---3--:R-:W-:Y:S05]  /*9730*/  @!P0 NANOSLEEP.SYNCS 0x989680 ;  /* 0x009896800000895d */ /* 0x008fea0003900000 */
[----:B------:R-:W3:Y:S02]  /*9740*/  @!P0 SYNCS.PHASECHK.TRANS64 P0, [R0+URZ], R3 ;  /* 0x00000003000085a7 */ /* 0x000ee400080010ff */
[----:B---3--:R-:W-:Y:S05]  /*9750*/  @!P0 BRA `(.L_x_149) ;  /* 0xfffffffc00f08947 */ /* 0x008fea000383ffff */
[----:B------:R-:W-:Y:S05]  /*9760*/  BRA `(.L_x_150) ;  /* 0xffffffc000a07947 */ /* 0x000fea000383ffff */
.L_x_74:
[----:B--2---:R2:W3:Y:S02]  /*9770*/  SYNCS.PHASECHK.TRANS64.TRYWAIT P0, [R2+URZ], R3 ;  /* 0x00000003020075a7 */ /* 0x0044e400080011ff */
[----:B---3--:R-:W-:Y:S05]  /*9780*/  @!P0 NANOSLEEP.SYNCS 0x989680 ;  /* 0x009896800000895d */ /* 0x008fea0003900000 */
[----:B------:R-:W3:Y:S02]  /*9790*/  @!P0 SYNCS.PHASECHK.TRANS64 P0, [R2+URZ], R3 ;  /* 0x00000003020085a7 */ /* 0x000ee400080010ff */
[----:B---3--:R-:W-:Y:S05]  /*97a0*/  @!P0 BRA `(.L_x_74) ;  /* 0xfffffffc00f08947 */ /* 0x008fea000383ffff */
[----:B------:R-:W-:Y:S05]  /*97b0*/  BRA `(.L_x_151) ;  /* 0xffffffc000cc7947 */ /* 0x000fea000383ffff */
.L_x_76:
[----:B------:R-:W-:Y:S07]  /*97c0*/  MOV R0, UR51 ;  /* 0x0000003300007c02 */ /* 0x000fee0008000f00 */
.L_x_152:
[----:B-1----:R1:W2:Y:S02]  /*97d0*/  SYNCS.PHASECHK.TRANS64.TRYWAIT P0, [R0+URZ+0xc0], R3 ;  /* 0x0000c003000075a7 */ /* 0x0022a400080011ff */
[----:B--2---:R-:W-:Y:S05]  /*97e0*/  @!P0 NANOSLEEP.SYNCS 0x989680 ;  /* 0x009896800000895d */ /* 0x004fea0003900000 */
[----:B------:R-:W2:Y:S02]  /*97f0*/  @!P0 SYNCS.PHASECHK.TRANS64 P0, [R0+URZ+0xc0], R3 ;  /* 0x0000c003000085a7 */ /* 0x000ea400080010ff */
[----:B--2---:R-:W-:Y:S05]  /*9800*/  @!P0 BRA `(.L_x_152) ;  /* 0xfffffffc00f08947 */ /* 0x004fea000383ffff */
[----:B------:R-:W-:Y:S05]  /*9810*/  BRA `(.L_x_153) ;  /* 0xffffffc400a47947 */ /* 0x000fea000383ffff */
.L_x_86:
[----:B-1----:R1:W2:Y:S02]  /*9820*/  SYNCS.PHASECHK.TRANS64.TRYWAIT P1, [R0+URZ+0x80], R5 ;  /* 0x00008005000075a7 */ /* 0x0022a400080211ff */
[----:B--2---:R-:W-:Y:S05]  /*9830*/  @!P1 NANOSLEEP.SYNCS 0x989680 ;  /* 0x009896800000995d */ /* 0x004fea0003900000 */
[----:B------:R-:W2:Y:S02]  /*9840*/  @!P1 SYNCS.PHASECHK.TRANS64 P1, [R0+URZ+0x80], R5 ;  /* 0x00008005000095a7 */ /* 0x000ea400080210ff */
[----:B--2---:R-:W-:Y:S05]  /*9850*/  @!P1 BRA `(.L_x_86) ;  /* 0xfffffffc00f09947 */ /* 0x004fea000383ffff */
[----:B------:R-:W-:Y:S05]  /*9860*/  BRA `(.L_x_85) ;  /* 0xffffffd800847947 */ /* 0x000fea000383ffff */
.L_x_88:
[----:B------:R1:W1:Y:S02]  /*9870*/  SYNCS.PHASECHK.TRANS64.TRYWAIT P1, [R86+URZ+0xd0], R3 ;  /* 0x0000d003560075a7 */ /* 0x00026400080211ff */
[----:B-1----:R-:W-:Y:S05]  /*9880*/  @!P1 NANOSLEEP.SYNCS 0x989680 ;  /* 0x009896800000995d */ /* 0x002fea0003900000 */
[----:B------:R-:W1:Y:S02]  /*9890*/  @!P1 SYNCS.PHASECHK.TRANS64 P1, [R86+URZ+0xd0], R3 ;  /* 0x0000d003560095a7 */ /* 0x000e6400080210ff */
[----:B-1----:R-:W-:Y:S05]  /*98a0*/  @!P1 BRA `(.L_x_88) ;  /* 0xfffffffc00f09947 */ /* 0x002fea000383ffff */
[----:B------:R-:W-:Y:S05]  /*98b0*/  BRA `(.L_x_87) ;  /* 0xffffffd800b47947 */ /* 0x000fea000383ffff */
.L_x_99:
[----:B--2---:R2:W3:Y:S02]  /*98c0*/  SYNCS.PHASECHK.TRANS64.TRYWAIT P1, [R3+URZ+0x80], R4 ;  /* 0x00008004030075a7 */ /* 0x0044e400080211ff */
[----:B---3--:R-:W-:Y:S05]  /*98d0*/  @!P1 NANOSLEEP.SYNCS 0x989680 ;  /* 0x009896800000995d */ /* 0x008fea0003900000 */
[----:B------:R-:W3:Y:S02]  /*98e0*/  @!P1 SYNCS.PHASECHK.TRANS64 P1, [R3+URZ+0x80], R4 ;  /* 0x00008004030095a7 */ /* 0x000ee400080210ff */
[----:B---3--:R-:W-:Y:S05]  /*98f0*/  @!P1 BRA `(.L_x_99) ;  /* 0xfffffffc00f09947 */ /* 0x008fea000383ffff */
[----:B------:R-:W-:Y:S05]  /*9900*/  BRA `(.L_x_98) ;  /* 0xffffffe400b87947 */ /* 0x000fea000383ffff */
        .weak           $__internal_0_$__cuda_sm10x_tcgen05_guardrail_trap_col_being_dealloced_not_returned_by_alloc
        .type           $__internal_0_$__cuda_sm10x_tcgen05_guardrail_trap_col_being_dealloced_not_returned_by_alloc,@function
        .size           $__internal_0_$__cuda_sm10x_tcgen05_guardrail_trap_col_being_dealloced_not_returned_by_alloc,($__internal_1_$__cuda_sm10x_tcgen05_guardrail_trap_phase_invalid_during_alloc - $__internal_0_$__cuda_sm10x_tcgen05_guardrail_trap_col_being_dealloced_not_returned_by_alloc)
$__internal_0_$__cuda_sm10x_tcgen05_guardrail_trap_col_being_dealloced_not_returned_by_alloc:
[----:B------:R-:W-:Y:S05]  /*9910*/  BPT.TRAP 0x1 ;  /* 0x000000040000795c */ /* 0x000fea0000300000 */
[----:B------:R-:W-:-:S04]  /*9920*/  MOV R3, 0x0 ;  /* 0x0000000000037802 */ /* 0x000fc80000000f00 */
[----:B------:R-:W-:Y:S05]  /*9930*/  RET.REL.NODEC R2 `(_ZN7cutlass13device_kernelINS_4conv6kernel13ConvUniversalINS1_16ConvProblemShapeILNS1_8OperatorE2ELi3EEENS1_10collective14CollectiveConvINS1_47MainloopSm100TmaUmmaWarpSpecializedImplicitGemmILS5_2ELi8ELi3ELi1ELi2EN4cute5tupleIJNSA_1CILi1EEESD_SD_EEEEENSB_IJNSC_ILi128EEENSB_IJNSC_ILi64EEEEEESI_EEENS_6half_tESK_NSA_8TiledMMAINSA_8MMA_AtomIJNSA_20SM100_MMA_F16BF16_SSISK_SK_fLi128ELi64ELNSA_4UMMA5MajorE1ELSP_1ELNSO_7ScaleInE0ELSQ_0EEEEEENSA_6LayoutISE_NSB_IJNSC_ILi0EEESU_SU_EEEEENSB_IJNSA_10UnderscoreESX_SX_EEEEENS7_6detail27Sm100ImplicitGemmTileTraitsINSA_13SM90_TMA_LOADENSA_14ComposedLayoutINSA_7SwizzleILi3ELi4ELi3EEENSA_18smem_ptr_flag_bitsILi16EEENST_INSB_IJSH_NSC_ILi8EEEEEENSB_IJSD_SH_EEEEEEEvEENS11_INSA_20SM90_TMA_LOAD_IM2COLES1C_vEEEENS_8epilogue10collective18CollectiveEpilogueINS1H_23Sm100TmaWarpSpecializedILi3ELi2ELi32ELb1ELb0EEEJSJ_NSB_IJNST_ISG_SD_EENST_INSC_ILi32EEESD_EEEEESK_NSB_IJlNSB_IJSD_lllEEESU_EEESK_S1R_NS1H_6fusion15FusionCallbacksIS1L_NS1S_17LinearCombinationISK_fSK_fLNS_15FloatRoundStyleE2EEESJ_S1P_JEEENSA_5SM1004TMEM4LOAD26SM100_TMEM_LOAD_32dp32b32xES12_NS13_INS14_ILi2ELi4ELi3EEES17_NST_INSB_IJS18_S1N_EEENSB_IJS1N_SD_EEEEEEENSA_39AutoVectorizingCopyWithAssumedAlignmentILi128EEENSA_14SM90_TMA_STOREES26_S28_S28_EEEvvEEEEvNT_6ParamsE) ;  /* 0xffffff6402b07950 */ /* 0x000fea0003c3ffff */
        .weak           $__internal_1_$__cuda_sm10x_tcgen05_guardrail_trap_phase_invalid_during_alloc
        .type           $__internal_1_$__cuda_sm10x_tcgen05_guardrail_trap_phase_invalid_during_alloc,@function
        .size           $__internal_1_$__cuda_sm10x_tcgen05_guardrail_trap_phase_invalid_during_alloc,($__internal_2_$__cuda_sm10x_tcgen05_guardrail_trap_unallocated_columns_being_dealloced - $__internal_1_$__cuda_sm10x_tcgen05_guardrail_trap_phase_invalid_during_alloc)
$__internal_1_$__cuda_sm10x_tcgen05_guardrail_trap_phase_invalid_during_alloc:
[----:B------:R-:W-:Y:S05]  /*9940*/  BPT.TRAP 0x1 ;  /* 0x000000040000795c */ /* 0x000fea0000300000 */
[----:B------:R-:W-:-:S04]  /*9950*/  HFMA2 R3, -RZ, RZ, 0, 0 ;  /* 0x00000000ff037431 */ /* 0x000fc800000001ff */
[----:B------:R-:W-:Y:S05]  /*9960*/  RET.REL.NODEC R2 `(_ZN7cutlass13device_kernelINS_4conv6kernel13ConvUniversalINS1_16ConvProblemShapeILNS1_8OperatorE2ELi3EEENS1_10collective14CollectiveConvINS1_47MainloopSm100TmaUmmaWarpSpecializedImplicitGemmILS5_2ELi8ELi3ELi1ELi2EN4cute5tupleIJNSA_1CILi1EEESD_SD_EEEEENSB_IJNSC_ILi128EEENSB_IJNSC_ILi64EEEEEESI_EEENS_6half_tESK_NSA_8TiledMMAINSA_8MMA_AtomIJNSA_20SM100_MMA_F16BF16_SSISK_SK_fLi128ELi64ELNSA_4UMMA5MajorE1ELSP_1ELNSO_7ScaleInE0ELSQ_0EEEEEENSA_6LayoutISE_NSB_IJNSC_ILi0EEESU_SU_EEEEENSB_IJNSA_10UnderscoreESX_SX_EEEEENS7_6detail27Sm100ImplicitGemmTileTraitsINSA_13SM90_TMA_LOADENSA_14ComposedLayoutINSA_7SwizzleILi3ELi4ELi3EEENSA_18smem_ptr_flag_bitsILi16EEENST_INSB_IJSH_NSC_ILi8EEEEEENSB_IJSD_SH_EEEEEEEvEENS11_INSA_20SM90_TMA_LOAD_IM2COLES1C_vEEEENS_8epilogue10collective18CollectiveEpilogueINS1H_23Sm100TmaWarpSpecializedILi3ELi2ELi32ELb1ELb0EEEJSJ_NSB_IJNST_ISG_SD_EENST_INSC_ILi32EEESD_EEEEESK_NSB_IJlNSB_IJSD_lllEEESU_EEESK_S1R_NS1H_6fusion15FusionCallbacksIS1L_NS1S_17LinearCombinationISK_fSK_fLNS_15FloatRoundStyleE2EEESJ_S1P_JEEENSA_5SM1004TMEM4LOAD26SM100_TMEM_LOAD_32dp32b32xES12_NS13_INS14_ILi2ELi4ELi3EEES17_NST_INSB_IJS18_S1N_EEENSB_IJS1N_SD_EEEEEEENSA_39AutoVectorizingCopyWithAssumedAlignmentILi128EEENSA_14SM90_TMA_STOREES26_S28_S28_EEEvvEEEEvNT_6ParamsE) ;  /* 0xffffff6402a47950 */ /* 0x000fea0003c3ffff */
        .weak           $__internal_2_$__cuda_sm10x_tcgen05_guardrail_trap_unallocated_columns_being_dealloced
        .type           $__internal_2_$__cuda_sm10x_tcgen05_guardrail_trap_unallocated_columns_being_dealloced,@function
        .size           $__internal_2_$__cuda_sm10x_tcgen05_guardrail_trap_unallocated_columns_being_dealloced,(.L_x_155 - $__internal_2_$__cuda_sm10x_tcgen05_guardrail_trap_unallocated_columns_being_dealloced)
$__internal_2_$__cuda_sm10x_tcgen05_guardrail_trap_unallocated_columns_being_dealloced:
[----:B------:R-:W-:Y:S05]  /*9970*/  BPT.TRAP 0x1 ;  /* 0x000000040000795c */ /* 0x000fea0000300000 */
[----:B------:R-:W-:-:S04]  /*9980*/  MOV R3, 0x0 ;  /* 0x0000000000037802 */ /* 0x000fc80000000f00 */
[----:B------:R-:W-:Y:S05]  /*9990*/  RET.REL.NODEC R2 `(_ZN7cutlass13device_kernelINS_4conv6kernel13ConvUniversalINS1_16ConvProblemShapeILNS1_8OperatorE2ELi3EEENS1_10collective14CollectiveConvINS1_47MainloopSm100TmaUmmaWarpSpecializedImplicitGemmILS5_2ELi8ELi3ELi1ELi2EN4cute5tupleIJNSA_1CILi1EEESD_SD_EEEEENSB_IJNSC_ILi128EEENSB_IJNSC_ILi64EEEEEESI_EEENS_6half_tESK_NSA_8TiledMMAINSA_8MMA_AtomIJNSA_20SM100_MMA_F16BF16_SSISK_SK_fLi128ELi64ELNSA_4UMMA5MajorE1ELSP_1ELNSO_7ScaleInE0ELSQ_0EEEEEENSA_6LayoutISE_NSB_IJNSC_ILi0EEESU_SU_EEEEENSB_IJNSA_10UnderscoreESX_SX_EEEEENS7_6detail27Sm100ImplicitGemmTileTraitsINSA_13SM90_TMA_LOADENSA_14ComposedLayoutINSA_7SwizzleILi3ELi4ELi3EEENSA_18smem_ptr_flag_bitsILi16EEENST_INSB_IJSH_NSC_ILi8EEEEEENSB_IJSD_SH_EEEEEEEvEENS11_INSA_20SM90_TMA_LOAD_IM2COLES1C_vEEEENS_8epilogue10collective18CollectiveEpilogueINS1H_23Sm100TmaWarpSpecializedILi3ELi2ELi32ELb1ELb0EEEJSJ_NSB_IJNST_ISG_SD_EENST_INSC_ILi32EEESD_EEEEESK_NSB_IJlNSB_IJSD_lllEEESU_EEESK_S1R_NS1H_6fusion15FusionCallbacksIS1L_NS1S_17LinearCombinationISK_fSK_fLNS_15FloatRoundStyleE2EEESJ_S1P_JEEENSA_5SM1004TMEM4LOAD26SM100_TMEM_LOAD_32dp32b32xES12_NS13_INS14_ILi2ELi4ELi3EEES17_NST_INSB_IJS18_S1N_EEENSB_IJS1N_SD_EEEEEEENSA_39AutoVectorizingCopyWithAssumedAlignmentILi128EEENSA_14SM90_TMA_STOREES26_S28_S28_EEEvvEEEEvNT_6ParamsE) ;  /* 0xffffff6402987950 */ /* 0x000fea0003c3ffff */
.L_x_154:
[----:B------:R-:W-:-:S00]  /*99a0*/  BRA `(.L_x_154) ;  /* 0xfffffffc00fc7947 */ /* 0x000fc0000383ffff */
[----:B------:R-:W-:-:S00]  /*99b0*/  NOP ;  /* 0x0000000000007918 */ /* 0x000fc00000000000 */
        /* <DEDUP_REMOVED lines=12> */
.L_x_155:


//--------------------- .nv.global.init           --------------------------
	.section	.nv.global.init,"aw",@progbits
.nv.global.init:
	.type		$str$29,@object
	.size		$str$29,($str$30 - $str$29)
$str$29:
        /*0000*/ 	.byte	0x28, 0x61, 0x64, 0x64, 0x72, 0x65, 0x73, 0x73, 0x20, 0x26, 0x20, 0x6d, 0x61, 0x73, 0x6b, 0x29
        /*0010*/ 	.byte	0x20, 0x3d, 0x3d, 0x20, 0x30, 0x00
	.type		$str$30,@object
	.size		$str$30,($str$28 - $str$30)
$str$30:
        /*0016*/ 	.byte	0x2f, 0x74, 0x6d, 0x70, 0x2f, 0x63, 0x75, 0x74, 0x6c, 0x61, 0x73, 0x73, 0x5f, 0x73, 0x77, 0x65
        /*0026*/ 	.byte	0x65, 0x70, 0x5f, 0x73, 0x72, 0x63, 0x2f, 0x69, 0x6e, 0x63, 0x6c, 0x75, 0x64, 0x65, 0x2f, 0x63
        /*0036*/ 	.byte	0x75, 0x74, 0x65, 0x2f, 0x70, 0x6f, 0x69, 0x6e, 0x74, 0x65, 0x72, 0x5f, 0x66, 0x6c, 0x61, 0x67
        /*0046*/ 	.byte	0x67, 0x65, 0x64, 0x2e, 0x68, 0x70, 0x70, 0x00
	.type		$str$28,@object
	.size		$str$28,($str$27 - $str$28)
$str$28:
        /*004e*/ 	.byte	0x2f, 0x74, 0x6d, 0x70, 0x2f, 0x63, 0x75, 0x74, 0x6c, 0x61, 0x73, 0x73, 0x5f, 0x73, 0x77, 0x65
        /*005e*/ 	.byte	0x65, 0x70, 0x5f, 0x73, 0x72, 0x63, 0x2f, 0x69, 0x6e, 0x63, 0x6c, 0x75, 0x64, 0x65, 0x2f, 0x63
        /*006e*/ 	.byte	0x75, 0x74, 0x65, 0x2f, 0x61, 0x74, 0x6f, 0x6d, 0x2f, 0x63, 0x6f, 0x70, 0x79, 0x5f, 0x74, 0x72
        /*007e*/ 	.byte	0x61, 0x69, 0x74, 0x73, 0x5f, 0x73, 0x6d, 0x31, 0x30, 0x30, 0x2e, 0x68, 0x70, 0x70, 0x00
	.type		$str$27,@object
	.size		$str$27,(__unnamed_1 - $str$27)
$str$27:
        /*008d*/ 	.byte	0x28, 0x28, 0x75, 0x69, 0x6e, 0x74, 0x33, 0x32, 0x5f, 0x74, 0x28, 0x74, 0x68, 0x72, 0x65, 0x61
        /*009d*/ 	.byte	0x64, 0x49, 0x64, 0x78, 0x2e, 0x78, 0x29, 0x20, 0x2f, 0x20, 0x33, 0x32, 0x29, 0x20, 0x25, 0x20
        /*00ad*/ 	.byte	0x34, 0x29, 0x20, 0x3d, 0x3d, 0x20, 0x28, 0x28, 0x28, 0x74, 0x6d, 0x65, 0x6d, 0x5f, 0x61, 0x64
        /*00bd*/ 	.byte	0x64, 0x72, 0x20, 0x3e, 0x3e, 0x20, 0x31, 0x36, 0x29, 0x20, 0x2f, 0x20, 0x33, 0x32, 0x29, 0x20
        /*00cd*/ 	.byte	0x25, 0x20, 0x34, 0x29, 0x00
	.type		__unnamed_1,@object
	.size		__unnamed_1,(__unnamed_2 - __unnamed_1)
__unnamed_1:
        /*00d2*/ 	.byte	0x61, 0x75, 0x74, 0x6f, 0x20, 0x63, 0x75, 0x74, 0x65, 0x3a, 0x3a, 0x61, 0x73, 0x5f, 0x70, 0x6f
        /* <DEDUP_REMOVED lines=24> */
        /*0262*/ 	.byte	0x3e, 0x3e, 0x3e, 0x3e, 0x5d, 0x00
	.type		__unnamed_2,@object
	.size		__unnamed_2,(.L_2 - __unnamed_2)
__unnamed_2:
        /* <DEDUP_REMOVED lines=42> */
        /*0508*/ 	.byte	0x3e, 0x3e, 0x5d, 0x00
.L_2:


//--------------------- .nv.shared._ZN7cutlass13device_kernelINS_4conv6kernel13ConvUniversalINS1_16ConvProblemShapeILNS1_8OperatorE2ELi3EEENS1_10collective14CollectiveConvINS1_47MainloopSm100TmaUmmaWarpSpecializedImplicitGemmILS5_2ELi8ELi3ELi1ELi2EN4cute5tupleIJNSA_1CILi1EEESD_SD_EEEEENSB_IJNSC_ILi128EEENSB_IJNSC_ILi64EEEEEESI_EEENS_6half_tESK_NSA_8TiledMMAINSA_8MMA_AtomIJNSA_20SM100_MMA_F16BF16_SSISK_SK_fLi128ELi64ELNSA_4UMMA5MajorE1ELSP_1ELNSO_7ScaleInE0ELSQ_0EEEEEENSA_6LayoutISE_NSB_IJNSC_ILi0EEESU_SU_EEEEENSB_IJNSA_10UnderscoreESX_SX_EEEEENS7_6detail27Sm100ImplicitGemmTileTraitsINSA_13SM90_TMA_LOADENSA_14ComposedLayoutINSA_7SwizzleILi3ELi4ELi3EEENSA_18smem_ptr_flag_bitsILi16EEENST_INSB_IJSH_NSC_ILi8EEEEEENSB_IJSD_SH_EEEEEEEvEENS11_INSA_20SM90_TMA_LOAD_IM2COLES1C_vEEEENS_8epilogue10collective18CollectiveEpilogueINS1H_23Sm100TmaWarpSpecializedILi3ELi2ELi32ELb1ELb0EEEJSJ_NSB_IJNST_ISG_SD_EENST_INSC_ILi32EEESD_EEEEESK_NSB_IJlNSB_IJSD_lllEEESU_EEESK_S1R_NS1H_6fusion15FusionCallbacksIS1L_NS1S_17LinearCombinationISK_fSK_fLNS_15FloatRoundStyleE2EEESJ_S1P_JEEENSA_5SM1004TMEM4LOAD26SM100_TMEM_LOAD_32dp32b32xES12_NS13_INS14_ILi2ELi4ELi3EEES17_NST_INSB_IJS18_S1N_EEENSB_IJS1N_SD_EEEEEEENSA_39AutoVectorizingCopyWithAssumedAlignmentILi128EEENSA_14SM90_TMA_STOREES26_S28_S28_EEEvvEEEEvNT_6ParamsE --------------------------
	.section	.nv.shared._ZN7cutlass13device_kernelINS_4conv6kernel13ConvUniversalINS1_16ConvProblemShapeILNS1_8OperatorE2ELi3EEENS1_10collective14CollectiveConvINS1_47MainloopSm100TmaUmmaWarpSpecializedImplicitGemmILS5_2ELi8ELi3ELi1ELi2EN4cute5tupleIJNSA_1CILi1EEESD_SD_EEEEENSB_IJNSC_ILi128EEENSB_IJNSC_ILi64EEEEEESI_EEENS_6half_tESK_NSA_8TiledMMAINSA_8MMA_AtomIJNSA_20SM100_MMA_F16BF16_SSISK_SK_fLi128ELi64ELNSA_4UMMA5MajorE1ELSP_1ELNSO_7ScaleInE0ELSQ_0EEEEEENSA_6LayoutISE_NSB_IJNSC_ILi0EEESU_SU_EEEEENSB_IJNSA_10UnderscoreESX_SX_EEEEENS7_6detail27Sm100ImplicitGemmTileTraitsINSA_13SM90_TMA_LOADENSA_14ComposedLayoutINSA_7SwizzleILi3ELi4ELi3EEENSA_18smem_ptr_flag_bitsILi16EEENST_INSB_IJSH_NSC_ILi8EEEEEENSB_IJSD_SH_EEEEEEEvEENS11_INSA_20SM90_TMA_LOAD_IM2COLES1C_vEEEENS_8epilogue10collective18CollectiveEpilogueINS1H_23Sm100TmaWarpSpecializedILi3ELi2ELi32ELb1ELb0EEEJSJ_NSB_IJNST_ISG_SD_EENST_INSC_ILi32EEESD_EEEEESK_NSB_IJlNSB_IJSD_lllEEESU_EEESK_S1R_NS1H_6fusion15FusionCallbacksIS1L_NS1S_17LinearCombinationISK_fSK_fLNS_15FloatRoundStyleE2EEESJ_S1P_JEEENSA_5SM1004TMEM4LOAD26SM100_TMEM_LOAD_32dp32b32xES12_NS13_INS14_ILi2ELi4ELi3EEES17_NST_INSB_IJS18_S1N_EEENSB_IJS1N_SD_EEEEEEENSA_39AutoVectorizingCopyWithAssumedAlignmentILi128EEENSA_14SM90_TMA_STOREES26_S28_S28_EEEvvEEEEvNT_6ParamsE,"aw",@nobits
	.sectionflags	@""
	.align	16
	.zero		1024


//--------------------- .nv.shared.reserved.0     --------------------------
	.section	.nv.shared.reserved.0,"aw",@nobits
	.weak		__nv_reservedSMEM_offset_0_alias
	.size		__nv_reservedSMEM_offset_0_alias, 0, 64
	.other		__nv_reservedSMEM_offset_0_alias,@"STO_CUDA_RESERVED_SHARED STV_DEFAULT"
__nv_reservedSMEM_offset_0_alias:
	.zero		0
.nv.shared.reserved.0:
	.zero		64
	.weak		__nv_reservedSMEM_tcgen05_partition
	.type		__nv_reservedSMEM_tcgen05_partition,@object
	.size		__nv_reservedSMEM_tcgen05_partition,(.L_0 - __nv_reservedSMEM_tcgen05_partition)
__nv_reservedSMEM_tcgen05_partition:
	.zero		32
.L_0:


//--------------------- .nv.global                --------------------------
	.section	.nv.global,"aw",@nobits
.nv.global:
	.type		_ZN39_INTERNAL_defc3b35_4_k_cu_367e39ca_31504cute1_E,@object
	.size		_ZN39_INTERNAL_defc3b35_4_k_cu_367e39ca_31504cute1_E,(_ZN39_INTERNAL_defc3b35_4_k_cu_367e39ca_31504cuda3std3__45__cpo6cbeginE - _ZN39_INTERNAL_defc3b35_4_k_cu_367e39ca_31504cute1_E)
_ZN39_INTERNAL_defc3b35_4_k_cu_367e39ca_31504cute1_E:
	.zero		1
	.type		_ZN39_INTERNAL_defc3b35_4_k_cu_367e39ca_31504cuda3std3__45__cpo6cbeginE,@object
	.size		_ZN39_INTERNAL_defc3b35_4_k_cu_367e39ca_31504cuda3std3__45__cpo6cbeginE,(_ZN39_INTERNAL_defc3b35_4_k_cu_367e39ca_31504cuda3std3__48in_placeE - _ZN39_INTERNAL_defc3b35_4_k_cu_367e39ca_31504cuda3std3__45__cpo6cbeginE)
_ZN39_INTERNAL_defc3b35_4_k_cu_367e39ca_31504cuda3std3__45__cpo6cbeginE:
	.zero		1
	.type		_ZN39_INTERNAL_defc3b35_4_k_cu_367e39ca_31504cuda3std3__48in_placeE,@object
	.size		_ZN39_INTERNAL_defc3b35_4_k_cu_367e39ca_31504cuda3std3__48in_placeE,(_ZN39_INTERNAL_defc3b35_4_k_cu_367e39ca_31504cuda3std6ranges3__45__cpo9iter_moveE - _ZN39_INTERNAL_defc3b35_4_k_cu_367e39ca_31504cuda3std3__48in_placeE)
_ZN39_INTERNAL_defc3b35_4_k_cu_367e39ca_31504cuda3std3__48in_placeE:
	.zero		1
	.type		_ZN39_INTERNAL_defc3b35_4_k_cu_367e39ca_31504cuda3std6ranges3__45__cpo9iter_moveE,@object
	.size		_ZN39_INTERNAL_defc3b35_4_k_cu_367e39ca_31504cuda3std6ranges3__45__cpo9iter_moveE,(_ZN39_INTERNAL_defc3b35_4_k_cu_367e39ca_31504cuda3std3__45__cpo5beginE - _ZN39_INTERNAL_defc3b35_4_k_cu_367e39ca_31504cuda3std6ranges3__45__cpo9iter_moveE)
_ZN39_INTERNAL_defc3b35_4_k_cu_367e39ca_31504cuda3std6ranges3__45__cpo9iter_moveE:
	.zero		1
	.type		_ZN39_INTERNAL_defc3b35_4_k_cu_367e39ca_31504cuda3std3__45__cpo5beginE,@object
	.size		_ZN39_INTERNAL_defc3b35_4_k_cu_367e39ca_31504cuda3std3__45__cpo5beginE,(_ZN39_INTERNAL_defc3b35_4_k_cu_367e39ca_31504cuda3std3__441_GLOBAL__N__defc3b35_4_k_cu_367e39ca_31506ignoreE - _ZN39_INTERNAL_defc3b35_4_k_cu_367e39ca_31504cuda3std3__45__cpo5beginE)
_ZN39_INTERNAL_defc3b35_4_k_cu_367e39ca_31504cuda3std3__45__cpo5beginE:
	.zero		1
	.type		_ZN39_INTERNAL_defc3b35_4_k_cu_367e39ca_31504cuda3std3__441_GLOBAL__N__defc3b35_4_k_cu_367e39ca_31506ignoreE,@object
	.size		_ZN39_INTERNAL_defc3b35_4_k_cu_367e39ca_31504cuda3std3__441_GLOBAL__N__defc3b35_4_k_cu_367e39ca_31506ignoreE,(_ZN39_INTERNAL_defc3b35_4_k_cu_367e39ca_31504cute7productE - _ZN39_INTERNAL_defc3b35_4_k_cu_367e39ca_31504cuda3std3__441_GLOBAL__N__defc3b35_4_k_cu_367e39ca_31506ignoreE)
_ZN39_INTERNAL_defc3b35_4_k_cu_367e39ca_31504cuda3std3__441_GLOBAL__N__defc3b35_4_k_cu_367e39ca_31506ignoreE:
	.zero		1
	.type		_ZN39_INTERNAL_defc3b35_4_k_cu_367e39ca_31504cute7productE,@object
	.size		_ZN39_INTERNAL_defc3b35_4_k_cu_367e39ca_31504cute7productE,(_ZN39_INTERNAL_defc3b35_4_k_cu_367e39ca_31504cuda3std3__45__cpo3endE - _ZN39_INTERNAL_defc3b35_4_k_cu_367e39ca_31504cute7productE)
_ZN39_INTERNAL_defc3b35_4_k_cu_367e39ca_31504cute7productE:
	.zero		1
	.type		_ZN39_INTERNAL_defc3b35_4_k_cu_367e39ca_31504cuda3std3__45__cpo3endE,@object
	.size		_ZN39_INTERNAL_defc3b35_4_k_cu_367e39ca_31504cuda3std3__45__cpo3endE,(_ZN39_INTERNAL_defc3b35_4_k_cu_367e39ca_31504cuda3std3__419piecewise_constructE - _ZN39_INTERNAL_defc3b35_4_k_cu_367e39ca_31504cuda3std3__45__cpo3endE)
_ZN39_INTERNAL_defc3b35_4_k_cu_367e39ca_31504cuda3std3__45__cpo3endE:
	.zero		1
	.type		_ZN39_INTERNAL_defc3b35_4_k_cu_367e39ca_31504cuda3std3__419piecewise_constructE,@object
	.size		_ZN39_INTERNAL_defc3b35_4_k_cu_367e39ca_31504cuda3std3__419piecewise_constructE,(_ZN39_INTERNAL_defc3b35_4_k_cu_367e39ca_31504cuda3std3__45__cpo4cendE - _ZN39_INTERNAL_defc3b35_4_k_cu_367e39ca_31504cuda3std3__419piecewise_constructE)
_ZN39_INTERNAL_defc3b35_4_k_cu_367e39ca_31504cuda3std3__419piecewise_constructE:
	.zero		1
	.type		_ZN39_INTERNAL_defc3b35_4_k_cu_367e39ca_31504cuda3std3__45__cpo4cendE,@object
	.size		_ZN39_INTERNAL_defc3b35_4_k_cu_367e39ca_31504cuda3std3__45__cpo4cendE,(_ZN39_INTERNAL_defc3b35_4_k_cu_367e39ca_31504cuda3std6ranges3__45__cpo4swapE - _ZN39_INTERNAL_defc3b35_4_k_cu_367e39ca_31504cuda3std3__45__cpo4cendE)
_ZN39_INTERNAL_defc3b35_4_k_cu_367e39ca_31504cuda3std3__45__cpo4cendE:
	.zero		1
	.type		_ZN39_INTERNAL_defc3b35_4_k_cu_367e39ca_31504cuda3std6ranges3__45__cpo4swapE,@object
	.size		_ZN39_INTERNAL_defc3b35_4_k_cu_367e39ca_31504cuda3std6ranges3__45__cpo4swapE,(.L_10 - _ZN39_INTERNAL_defc3b35_4_k_cu_367e39ca_31504cuda3std6ranges3__45__cpo4swapE)
_ZN39_INTERNAL_defc3b35_4_k_cu_367e39ca_31504cuda3std6ranges3__45__cpo4swapE:
	.zero		1
.L_10:


//--------------------- .nv.constant0._ZN7cutlass13device_kernelINS_4conv6kernel13ConvUniversalINS1_16ConvProblemShapeILNS1_8OperatorE2ELi3EEENS1_10collective14CollectiveConvINS1_47MainloopSm100TmaUmmaWarpSpecializedImplicitGemmILS5_2ELi8ELi3ELi1ELi2EN4cute5tupleIJNSA_1CILi1EEESD_SD_EEEEENSB_IJNSC_ILi128EEENSB_IJNSC_ILi64EEEEEESI_EEENS_6half_tESK_NSA_8TiledMMAINSA_8MMA_AtomIJNSA_20SM100_MMA_F16BF16_SSISK_SK_fLi128ELi64ELNSA_4UMMA5MajorE1ELSP_1ELNSO_7ScaleInE0ELSQ_0EEEEEENSA_6LayoutISE_NSB_IJNSC_ILi0EEESU_SU_EEEEENSB_IJNSA_10UnderscoreESX_SX_EEEEENS7_6detail27Sm100ImplicitGemmTileTraitsINSA_13SM90_TMA_LOADENSA_14ComposedLayoutINSA_7SwizzleILi3ELi4ELi3EEENSA_18smem_ptr_flag_bitsILi16EEENST_INSB_IJSH_NSC_ILi8EEEEEENSB_IJSD_SH_EEEEEEEvEENS11_INSA_20SM90_TMA_LOAD_IM2COLES1C_vEEEENS_8epilogue10collective18CollectiveEpilogueINS1H_23Sm100TmaWarpSpecializedILi3ELi2ELi32ELb1ELb0EEEJSJ_NSB_IJNST_ISG_SD_EENST_INSC_ILi32EEESD_EEEEESK_NSB_IJlNSB_IJSD_lllEEESU_EEESK_S1R_NS1H_6fusion15FusionCallbacksIS1L_NS1S_17LinearCombinationISK_fSK_fLNS_15FloatRoundStyleE2EEESJ_S1P_JEEENSA_5SM1004TMEM4LOAD26SM100_TMEM_LOAD_32dp32b32xES12_NS13_INS14_ILi2ELi4ELi3EEES17_NST_INSB_IJS18_S1N_EEENSB_IJS1N_SD_EEEEEEENSA_39AutoVectorizingCopyWithAssumedAlignmentILi128EEENSA_14SM90_TMA_STOREES26_S28_S28_EEEvvEEEEvNT_6ParamsE --------------------------
	.section	.nv.constant0._ZN7cutlass13device_kernelINS_4conv6kernel13ConvUniversalINS1_16ConvProblemShapeILNS1_8OperatorE2ELi3EEENS1_10collective14CollectiveConvINS1_47MainloopSm100TmaUmmaWarpSpecializedImplicitGemmILS5_2ELi8ELi3ELi1ELi2EN4cute5tupleIJNSA_1CILi1EEESD_SD_EEEEENSB_IJNSC_ILi128EEENSB_IJNSC_ILi64EEEEEESI_EEENS_6half_tESK_NSA_8TiledMMAINSA_8MMA_AtomIJNSA_20SM100_MMA_F16BF16_SSISK_SK_fLi128ELi64ELNSA_4UMMA5MajorE1ELSP_1ELNSO_7ScaleInE0ELSQ_0EEEEEENSA_6LayoutISE_NSB_IJNSC_ILi0EEESU_SU_EEEEENSB_IJNSA_10UnderscoreESX_SX_EEEEENS7_6detail27Sm100ImplicitGemmTileTraitsINSA_13SM90_TMA_LOADENSA_14ComposedLayoutINSA_7SwizzleILi3ELi4ELi3EEENSA_18smem_ptr_flag_bitsILi16EEENST_INSB_IJSH_NSC_ILi8EEEEEENSB_IJSD_SH_EEEEEEEvEENS11_INSA_20SM90_TMA_LOAD_IM2COLES1C_vEEEENS_8epilogue10collective18CollectiveEpilogueINS1H_23Sm100TmaWarpSpecializedILi3ELi2ELi32ELb1ELb0EEEJSJ_NSB_IJNST_ISG_SD_EENST_INSC_ILi32EEESD_EEEEESK_NSB_IJlNSB_IJSD_lllEEESU_EEESK_S1R_NS1H_6fusion15FusionCallbacksIS1L_NS1S_17LinearCombinationISK_fSK_fLNS_15FloatRoundStyleE2EEESJ_S1P_JEEENSA_5SM1004TMEM4LOAD26SM100_TMEM_LOAD_32dp32b32xES12_NS13_INS14_ILi2ELi4ELi3EEES17_NST_INSB_IJS18_S1N_EEENSB_IJS1N_SD_EEEEEEENSA_39AutoVectorizingCopyWithAssumedAlignmentILi128EEENSA_14SM90_TMA_STOREES26_S28_S28_EEEvvEEEEvNT_6ParamsE,"a",@progbits
	.sectionflags	@""
	.align	4
.nv.constant0._ZN7cutlass13device_kernelINS_4conv6kernel13ConvUniversalINS1_16ConvProblemShapeILNS1_8OperatorE2ELi3EEENS1_10collective14CollectiveConvINS1_47MainloopSm100TmaUmmaWarpSpecializedImplicitGemmILS5_2ELi8ELi3ELi1ELi2EN4cute5tupleIJNSA_1CILi1EEESD_SD_EEEEENSB_IJNSC_ILi128EEENSB_IJNSC_ILi64EEEEEESI_EEENS_6half_tESK_NSA_8TiledMMAINSA_8MMA_AtomIJNSA_20SM100_MMA_F16BF16_SSISK_SK_fLi128ELi64ELNSA_4UMMA5MajorE1ELSP_1ELNSO_7ScaleInE0ELSQ_0EEEEEENSA_6LayoutISE_NSB_IJNSC_ILi0EEESU_SU_EEEEENSB_IJNSA_10UnderscoreESX_SX_EEEEENS7_6detail27Sm100ImplicitGemmTileTraitsINSA_13SM90_TMA_LOADENSA_14ComposedLayoutINSA_7SwizzleILi3ELi4ELi3EEENSA_18smem_ptr_flag_bitsILi16EEENST_INSB_IJSH_NSC_ILi8EEEEEENSB_IJSD_SH_EEEEEEEvEENS11_INSA_20SM90_TMA_LOAD_IM2COLES1C_vEEEENS_8epilogue10collective18CollectiveEpilogueINS1H_23Sm100TmaWarpSpecializedILi3ELi2ELi32ELb1ELb0EEEJSJ_NSB_IJNST_ISG_SD_EENST_INSC_ILi32EEESD_EEEEESK_NSB_IJlNSB_IJSD_lllEEESU_EEESK_S1R_NS1H_6fusion15FusionCallbacksIS1L_NS1S_17LinearCombinationISK_fSK_fLNS_15FloatRoundStyleE2EEESJ_S1P_JEEENSA_5SM1004TMEM4LOAD26SM100_TMEM_LOAD_32dp32b32xES12_NS13_INS14_ILi2ELi4ELi3EEES17_NST_INSB_IJS18_S1N_EEENSB_IJS1N_SD_EEEEEEENSA_39AutoVectorizingCopyWithAssumedAlignmentILi128EEENSA_14SM90_TMA_STOREES26_S28_S28_EEEvvEEEEvNT_6ParamsE:
	.zero		3200


//--------------------- SYMBOLS --------------------------

	.type		.nv.reservedSmem.offset0,@object
	.size		.nv.reservedSmem.offset0,0x4
	.type		.nv.reservedSmem.cap,@object
	.size		.nv.reservedSmem.cap,0x4
	.type		__assertfail,@function
